	.target	sm_100a

	.elftype	@"ET_EXEC"


//--------------------- .note.nv.tkinfo           --------------------------
	.section	.note.nv.tkinfo,"",@"SHT_NOTE"
	.sectionflags	@"SHF_NOTE_NV_TKINFO"
	.tkinfo
        /*0018*/ 	.word	0x00000002
        /*0030*/ 	.string	""
        /*0030*/ 	.string	"ptxas"
        /*0030*/ 	.string	"Cuda compilation tools, release 13.0, V13.0.88"
        /*0030*/ 	.string	"Build cuda_13.0.r13.0/compiler.36424714_0"
        /*0030*/ 	.string	"-arch sm_100a -m 64 "



//--------------------- .note.nv.cuinfo           --------------------------
	.section	.note.nv.cuinfo,"",@"SHT_NOTE"
	.sectionflags	@"SHF_NOTE_NV_CUINFO"
        /*0018*/ 	.short	0x0002
        /*001a*/ 	.short	0x0064
        /*001c*/ 	.short	0x0082
	.zero		2


//--------------------- .nv.info                  --------------------------
	.section	.nv.info,"",@"SHT_CUDA_INFO"
	.align	4


	//----- nvinfo : EIATTR_REGCOUNT
	.align		4
        /*0000*/ 	.byte	0x04, 0x2f
        /*0002*/ 	.short	(.L_20 - .L_19)
	.align		4
.L_19:
        /*0004*/ 	.word	index@(_ZN7cutlass13device_kernelINS_4gemm6kernel13GemmUniversalIN4cute5tupleIJiiiiEEENS1_10collective13CollectiveMmaINS1_35MainloopSm100TmaUmmaWarpSpecializedILi5ELi2ELi4ENS5_IJNS4_1CILi1EEENSA_ILi8EEESB_EEEEENS5_IJNSA_ILi64EEENSA_ILi256EEENSA_ILi128EEEEEEaNS5_IJlSB_lEEEaSJ_NS4_8TiledMMAINS4_8MMA_AtomIJNS4_15SM100_MMA_S8_SSIaaiLi64ELi256ELNS4_4UMMA5MajorE0ELSO_0ELNSN_8SaturateE0EEEEEENS4_6LayoutINS5_IJSB_SB_SB_EEENS5_IJNSA_ILi0EEESU_SU_EEEEENS5_IJNS4_10UnderscoreESX_SX_EEEEENS4_23SM90_TMA_LOAD_MULTICASTENS4_14ComposedLayoutINS4_7SwizzleILi3ELi4ELi3EEENS4_18smem_ptr_flag_bitsILi8EEENSS_INS5_IJSC_SH_EEENS5_IJSH_SB_EEEEEEEvNS4_8identityENS4_13SM90_TMA_LOADES19_vS1A_EENS_8epilogue10collective18CollectiveEpilogueINS1D_23Sm100TmaWarpSpecializedILi4ELi2ELi32ELb0ELb0EEEJSI_NS5_IJNSS_ISF_SB_EES1I_EEEaSJ_aSJ_NS1D_6fusion15FusionCallbacksIS1H_NS1K_17LinearCombinationIaiaiLNS_15FloatRoundStyleE2EEESI_S1J_JEEENS4_5SM1004TMEM4LOAD26SM100_TMEM_LOAD_16dp32b32xES1B_NS11_INS12_ILi2ELi4ELi3EEES15_NSS_INS5_IJSC_SF_EEENS5_IJSF_SB_EEEEEEENS4_39AutoVectorizingCopyWithAssumedAlignmentILi128EEENS4_14SM90_TMA_STOREES1Y_S20_S20_EEEvvEEEEvNT_6ParamsE)
        /*0008*/ 	.word	0x0000005c


	//----- nvinfo : EIATTR_FRAME_SIZE
	.align		4
.L_20:
        /*000c*/ 	.byte	0x04, 0x11
        /*000e*/ 	.short	(.L_22 - .L_21)
	.align		4
.L_21:
        /*0010*/ 	.word	index@($__internal_2_$__cuda_sm10x_tcgen05_guardrail_trap_unallocated_columns_being_dealloced)
        /*0014*/ 	.word	0x00000000


	//----- nvinfo : EIATTR_FRAME_SIZE
	.align		4
.L_22:
        /*0018*/ 	.byte	0x04, 0x11
        /*001a*/ 	.short	(.L_24 - .L_23)
	.align		4
.L_23:
        /*001c*/ 	.word	index@($__internal_1_$__cuda_sm10x_tcgen05_guardrail_trap_phase_invalid_during_alloc)
        /*0020*/ 	.word	0x00000000


	//----- nvinfo : EIATTR_FRAME_SIZE
	.align		4
.L_24:
        /*0024*/ 	.byte	0x04, 0x11
        /*0026*/ 	.short	(.L_26 - .L_25)
	.align		4
.L_25:
        /*0028*/ 	.word	index@($__internal_0_$__cuda_sm10x_tcgen05_guardrail_trap_col_being_dealloced_not_returned_by_alloc)
        /*002c*/ 	.word	0x00000000


	//----- nvinfo : EIATTR_FRAME_SIZE
	.align		4
.L_26:
        /*0030*/ 	.byte	0x04, 0x11
        /*0032*/ 	.short	(.L_28 - .L_27)
	.align		4
.L_27:
        /*0034*/ 	.word	index@(_ZN7cutlass13device_kernelINS_4gemm6kernel13GemmUniversalIN4cute5tupleIJiiiiEEENS1_10collective13CollectiveMmaINS1_35MainloopSm100TmaUmmaWarpSpecializedILi5ELi2ELi4ENS5_IJNS4_1CILi1EEENSA_ILi8EEESB_EEEEENS5_IJNSA_ILi64EEENSA_ILi256EEENSA_ILi128EEEEEEaNS5_IJlSB_lEEEaSJ_NS4_8TiledMMAINS4_8MMA_AtomIJNS4_15SM100_MMA_S8_SSIaaiLi64ELi256ELNS4_4UMMA5MajorE0ELSO_0ELNSN_8SaturateE0EEEEEENS4_6LayoutINS5_IJSB_SB_SB_EEENS5_IJNSA_ILi0EEESU_SU_EEEEENS5_IJNS4_10UnderscoreESX_SX_EEEEENS4_23SM90_TMA_LOAD_MULTICASTENS4_14ComposedLayoutINS4_7SwizzleILi3ELi4ELi3EEENS4_18smem_ptr_flag_bitsILi8EEENSS_INS5_IJSC_SH_EEENS5_IJSH_SB_EEEEEEEvNS4_8identityENS4_13SM90_TMA_LOADES19_vS1A_EENS_8epilogue10collective18CollectiveEpilogueINS1D_23Sm100TmaWarpSpecializedILi4ELi2ELi32ELb0ELb0EEEJSI_NS5_IJNSS_ISF_SB_EES1I_EEEaSJ_aSJ_NS1D_6fusion15FusionCallbacksIS1H_NS1K_17LinearCombinationIaiaiLNS_15FloatRoundStyleE2EEESI_S1J_JEEENS4_5SM1004TMEM4LOAD26SM100_TMEM_LOAD_16dp32b32xES1B_NS11_INS12_ILi2ELi4ELi3EEES15_NSS_INS5_IJSC_SF_EEENS5_IJSF_SB_EEEEEEENS4_39AutoVectorizingCopyWithAssumedAlignmentILi128EEENS4_14SM90_TMA_STOREES1Y_S20_S20_EEEvvEEEEvNT_6ParamsE)
        /*0038*/ 	.word	0x00000000


	//----- nvinfo : EIATTR_MIN_STACK_SIZE
	.align		4
.L_28:
        /*003c*/ 	.byte	0x04, 0x12
        /*003e*/ 	.short	(.L_30 - .L_29)
	.align		4
.L_29:
        /*0040*/ 	.word	index@(_ZN7cutlass13device_kernelINS_4gemm6kernel13GemmUniversalIN4cute5tupleIJiiiiEEENS1_10collective13CollectiveMmaINS1_35MainloopSm100TmaUmmaWarpSpecializedILi5ELi2ELi4ENS5_IJNS4_1CILi1EEENSA_ILi8EEESB_EEEEENS5_IJNSA_ILi64EEENSA_ILi256EEENSA_ILi128EEEEEEaNS5_IJlSB_lEEEaSJ_NS4_8TiledMMAINS4_8MMA_AtomIJNS4_15SM100_MMA_S8_SSIaaiLi64ELi256ELNS4_4UMMA5MajorE0ELSO_0ELNSN_8SaturateE0EEEEEENS4_6LayoutINS5_IJSB_SB_SB_EEENS5_IJNSA_ILi0EEESU_SU_EEEEENS5_IJNS4_10UnderscoreESX_SX_EEEEENS4_23SM90_TMA_LOAD_MULTICASTENS4_14ComposedLayoutINS4_7SwizzleILi3ELi4ELi3EEENS4_18smem_ptr_flag_bitsILi8EEENSS_INS5_IJSC_SH_EEENS5_IJSH_SB_EEEEEEEvNS4_8identityENS4_13SM90_TMA_LOADES19_vS1A_EENS_8epilogue10collective18CollectiveEpilogueINS1D_23Sm100TmaWarpSpecializedILi4ELi2ELi32ELb0ELb0EEEJSI_NS5_IJNSS_ISF_SB_EES1I_EEEaSJ_aSJ_NS1D_6fusion15FusionCallbacksIS1H_NS1K_17LinearCombinationIaiaiLNS_15FloatRoundStyleE2EEESI_S1J_JEEENS4_5SM1004TMEM4LOAD26SM100_TMEM_LOAD_16dp32b32xES1B_NS11_INS12_ILi2ELi4ELi3EEES15_NSS_INS5_IJSC_SF_EEENS5_IJSF_SB_EEEEEEENS4_39AutoVectorizingCopyWithAssumedAlignmentILi128EEENS4_14SM90_TMA_STOREES1Y_S20_S20_EEEvvEEEEvNT_6ParamsE)
        /*0044*/ 	.word	0x00000000
.L_30:


//--------------------- .nv.compat                --------------------------
	.section	.nv.compat,"",@"SHT_CUDA_COMPAT_INFO"
	.align	4
        /*0000*/ 	.byte	0x02, 0x09, 0x01, 0x00, 0x02, 0x02, 0x03, 0x00, 0x02, 0x05, 0x06, 0x00, 0x03, 0x07, 0x01, 0x01
        /*0010*/ 	.byte	0x02, 0x03, 0x01, 0x00, 0x02, 0x06, 0x01, 0x00, 0x04, 0x0b, 0x08, 0x00, 0x01, 0x00, 0x00, 0x00
        /*0020*/ 	.byte	0x00, 0x00, 0x00, 0x00


//--------------------- .nv.info._ZN7cutlass13device_kernelINS_4gemm6kernel13GemmUniversalIN4cute5tupleIJiiiiEEENS1_10collective13CollectiveMmaINS1_35MainloopSm100TmaUmmaWarpSpecializedILi5ELi2ELi4ENS5_IJNS4_1CILi1EEENSA_ILi8EEESB_EEEEENS5_IJNSA_ILi64EEENSA_ILi256EEENSA_ILi128EEEEEEaNS5_IJlSB_lEEEaSJ_NS4_8TiledMMAINS4_8MMA_AtomIJNS4_15SM100_MMA_S8_SSIaaiLi64ELi256ELNS4_4UMMA5MajorE0ELSO_0ELNSN_8SaturateE0EEEEEENS4_6LayoutINS5_IJSB_SB_SB_EEENS5_IJNSA_ILi0EEESU_SU_EEEEENS5_IJNS4_10UnderscoreESX_SX_EEEEENS4_23SM90_TMA_LOAD_MULTICASTENS4_14ComposedLayoutINS4_7SwizzleILi3ELi4ELi3EEENS4_18smem_ptr_flag_bitsILi8EEENSS_INS5_IJSC_SH_EEENS5_IJSH_SB_EEEEEEEvNS4_8identityENS4_13SM90_TMA_LOADES19_vS1A_EENS_8epilogue10collective18CollectiveEpilogueINS1D_23Sm100TmaWarpSpecializedILi4ELi2ELi32ELb0ELb0EEEJSI_NS5_IJNSS_ISF_SB_EES1I_EEEaSJ_aSJ_NS1D_6fusion15FusionCallbacksIS1H_NS1K_17LinearCombinationIaiaiLNS_15FloatRoundStyleE2EEESI_S1J_JEEENS4_5SM1004TMEM4LOAD26SM100_TMEM_LOAD_16dp32b32xES1B_NS11_INS12_ILi2ELi4ELi3EEES15_NSS_INS5_IJSC_SF_EEENS5_IJSF_SB_EEEEEEENS4_39AutoVectorizingCopyWithAssumedAlignmentILi128EEENS4_14SM90_TMA_STOREES1Y_S20_S20_EEEvvEEEEvNT_6ParamsE --------------------------
	.section	.nv.info._ZN7cutlass13device_kernelINS_4gemm6kernel13GemmUniversalIN4cute5tupleIJiiiiEEENS1_10collective13CollectiveMmaINS1_35MainloopSm100TmaUmmaWarpSpecializedILi5ELi2ELi4ENS5_IJNS4_1CILi1EEENSA_ILi8EEESB_EEEEENS5_IJNSA_ILi64EEENSA_ILi256EEENSA_ILi128EEEEEEaNS5_IJlSB_lEEEaSJ_NS4_8TiledMMAINS4_8MMA_AtomIJNS4_15SM100_MMA_S8_SSIaaiLi64ELi256ELNS4_4UMMA5MajorE0ELSO_0ELNSN_8SaturateE0EEEEEENS4_6LayoutINS5_IJSB_SB_SB_EEENS5_IJNSA_ILi0EEESU_SU_EEEEENS5_IJNS4_10UnderscoreESX_SX_EEEEENS4_23SM90_TMA_LOAD_MULTICASTENS4_14ComposedLayoutINS4_7SwizzleILi3ELi4ELi3EEENS4_18smem_ptr_flag_bitsILi8EEENSS_INS5_IJSC_SH_EEENS5_IJSH_SB_EEEEEEEvNS4_8identityENS4_13SM90_TMA_LOADES19_vS1A_EENS_8epilogue10collective18CollectiveEpilogueINS1D_23Sm100TmaWarpSpecializedILi4ELi2ELi32ELb0ELb0EEEJSI_NS5_IJNSS_ISF_SB_EES1I_EEEaSJ_aSJ_NS1D_6fusion15FusionCallbacksIS1H_NS1K_17LinearCombinationIaiaiLNS_15FloatRoundStyleE2EEESI_S1J_JEEENS4_5SM1004TMEM4LOAD26SM100_TMEM_LOAD_16dp32b32xES1B_NS11_INS12_ILi2ELi4ELi3EEES15_NSS_INS5_IJSC_SF_EEENS5_IJSF_SB_EEEEEEENS4_39AutoVectorizingCopyWithAssumedAlignmentILi128EEENS4_14SM90_TMA_STOREES1Y_S20_S20_EEEvvEEEEvNT_6ParamsE,"",@"SHT_CUDA_INFO"
	.sectionflags	@""
	.align	4


	//----- nvinfo : EIATTR_CUDA_API_VERSION
	.align		4
        /*0000*/ 	.byte	0x04, 0x37
        /*0002*/ 	.short	(.L_32 - .L_31)
.L_31:
        /*0004*/ 	.word	0x00000082


	//----- nvinfo : EIATTR_KPARAM_INFO
	.align		4
.L_32:
        /*0008*/ 	.byte	0x04, 0x17
        /*000a*/ 	.short	(.L_34 - .L_33)
.L_33:
        /*000c*/ 	.word	0x00000000
        /*0010*/ 	.short	0x0000
        /*0012*/ 	.short	0x0000
        /*0014*/ 	.byte	0x00, 0xf0, 0x01, 0x20


	//----- nvinfo : EIATTR_AT_ENTRY_FRAGMENTS
	.align		4
.L_34:
        /*0018*/ 	.byte	0x04, 0x4f
        /*001a*/ 	.short	(.L_36 - .L_35)


	//   ....[0]....
.L_35:
        /*001c*/ 	.word	0x00000006


	//----- nvinfo : EIATTR_RESERVED_SMEM_USED
	.align		4
.L_36:
        /*0020*/ 	.byte	0x01, 0x41
	.zero		2


	//----- nvinfo : EIATTR_SPARSE_MMA_MASK
	.align		4
        /*0024*/ 	.byte	0x03, 0x50
        /*0026*/ 	.short	0x0000


	//----- nvinfo : EIATTR_TCGEN05_1CTA_USED
	.align		4
        /*0028*/ 	.byte	0x01, 0x51
	.zero		2


	//----- nvinfo : EIATTR_MAXREG_COUNT
	.align		4
        /*002c*/ 	.byte	0x03, 0x1b
        /*002e*/ 	.short	0x00ff


	//----- nvinfo : EIATTR_NUM_BARRIERS
	.align		4
        /*0030*/ 	.byte	0x02, 0x4c
        /*0032*/ 	.byte	0x07
	.zero		1


	//----- nvinfo : EIATTR_EXTERNS
	.align		4
        /*0034*/ 	.byte	0x04, 0x0f
        /*0036*/ 	.short	(.L_38 - .L_37)


	//   ....[0]....
	.align		4
.L_37:
        /*0038*/ 	.word	index@(__assertfail)


	//----- nvinfo : EIATTR_MERCURY_ISA_VERSION
	.align		4
.L_38:
        /*003c*/ 	.byte	0x03, 0x5f
        /*003e*/ 	.short	0x0101


	//----- nvinfo : EIATTR_INT_WARP_WIDE_INSTR_OFFSETS
	.align		4
        /*0040*/ 	.byte	0x04, 0x31
        /*0042*/ 	.short	(.L_40 - .L_39)


	//   ....[0]....
.L_39:
        /*0044*/ 	.word	0x00003f00


	//   ....[1]....
        /*0048*/ 	.word	0x00003f30


	//   ....[2]....
        /*004c*/ 	.word	0x00003f50


	//   ....[3]....
        /*0050*/ 	.word	0x00004a90


	//   ....[4]....
        /*0054*/ 	.word	0x00004b00


	//   ....[5]....
        /*0058*/ 	.word	0x00004be0


	//   ....[6]....
        /*005c*/ 	.word	0x00004c60


	//   ....[7]....
        /*0060*/ 	.word	0x00004d60


	//   ....[8]....
        /*0064*/ 	.word	0x00004de0


	//   ....[9]....
        /*0068*/ 	.word	0x00004ed0


	//   ....[10]....
        /*006c*/ 	.word	0x00004f80


	//----- nvinfo : EIATTR_COOP_GROUP_MASK_REGIDS
	.align		4
.L_40:
        /*0070*/ 	.byte	0x04, 0x29
        /*0072*/ 	.short	(.L_42 - .L_41)


	//   ....[0]....
.L_41:
        /*0074*/ 	.word	0xffffffff


	//   ....[1]....
        /*0078*/ 	.word	0xffffffff


	//   ....[2]....
        /*007c*/ 	.word	0xffffffff


	//   ....[3]....
        /*0080*/ 	.word	0xffffffff


	//   ....[4]....
        /*0084*/ 	.word	0xffffffff


	//   ....[5]....
        /*0088*/ 	.word	0xffffffff


	//   ....[6]....
        /*008c*/ 	.word	0xffffffff


	//   ....[7]....
        /*0090*/ 	.word	0xffffffff


	//   ....[8]....
        /*0094*/ 	.word	0xffffffff


	//   ....[9]....
        /*0098*/ 	.word	0xffffffff


	//   ....[10]....
        /*009c*/ 	.word	0xffffffff


	//   ....[11]....
        /*00a0*/ 	.word	0xffffffff


	//   ....[12]....
        /*00a4*/ 	.word	0xffffffff


	//   ....[13]....
        /*00a8*/ 	.word	0xffffffff


	//----- nvinfo : EIATTR_COOP_GROUP_INSTR_OFFSETS
	.align		4
.L_42:
        /*00ac*/ 	.byte	0x04, 0x28
        /*00ae*/ 	.short	(.L_44 - .L_43)


	//   ....[0]....
.L_43:
        /*00b0*/ 	.word	0x00000080


	//   ....[1]....
        /*00b4*/ 	.word	0x000004f0


	//   ....[2]....
        /*00b8*/ 	.word	0x000006c0


	//   ....[3]....
        /*00bc*/ 	.word	0x00000860


	//   ....[4]....
        /*00c0*/ 	.word	0x00000960


	//   ....[5]....
        /*00c4*/ 	.word	0x00000ad0


	//   ....[6]....
        /*00c8*/ 	.word	0x00000c70


	//   ....[7]....
        /*00cc*/ 	.word	0x00000e20


	//   ....[8]....
        /*00d0*/ 	.word	0x000021a0


	//   ....[9]....
        /*00d4*/ 	.word	0x000030f0


	//   ....[10]....
        /*00d8*/ 	.word	0x00003300


	//   ....[11]....
        /*00dc*/ 	.word	0x00003330


	//   ....[12]....
        /*00e0*/ 	.word	0x00003de0


	//   ....[13]....
        /*00e4*/ 	.word	0x00004010


	//----- nvinfo : EIATTR_VRC_CTA_INIT_COUNT
	.align		4
.L_44:
        /*00e8*/ 	.byte	0x02, 0x4a
        /*00ea*/ 	.byte	0x80
	.zero		1


	//----- nvinfo : EIATTR_SYSCALL_OFFSETS
	.align		4
        /*00ec*/ 	.byte	0x04, 0x46
        /*00ee*/ 	.short	(.L_46 - .L_45)


	//   ....[0]....
.L_45:
        /*00f0*/ 	.word	0x00005c10


	//   ....[1]....
        /*00f4*/ 	.word	0x00005d50


	//   ....[2]....
        /*00f8*/ 	.word	0x00006580


	//   ....[3]....
        /*00fc*/ 	.word	0x00007320


	//   ....[4]....
        /*0100*/ 	.word	0x00008070


	//   ....[5]....
        /*0104*/ 	.word	0x00008de0


	//----- nvinfo : EIATTR_MBARRIER_INSTR_OFFSETS
	.align		4
.L_46:
        /*0108*/ 	.byte	0x04, 0x39
        /*010a*/ 	.short	(.L_48 - .L_47)


	//   ....[0]....
.L_47:
        /*010c*/ 	.word	0x00000610
        /*0110*/ 	.word	0x000000ff
        /*0114*/ 	.word	0x00000000
        /*0118*/ 	.short	0x0100
        /*011a*/ 	.byte	0x04
	.zero		1


	//   ....[1]....
        /*011c*/ 	.word	0x00000620
        /*0120*/ 	.word	0x000000ff
        /*0124*/ 	.word	0x00000028
        /*0128*/ 	.short	0x0100
        /*012a*/ 	.byte	0x04
	.zero		1


	//   ....[2]....
        /*012c*/ 	.word	0x00000630
        /*0130*/ 	.word	0x000000ff
        /*0134*/ 	.word	0x00000008
        /*0138*/ 	.short	0x0100
        /*013a*/ 	.byte	0x04
	.zero		1


	//   ....[3]....
        /*013c*/ 	.word	0x00000640
        /*0140*/ 	.word	0x000000ff
        /*0144*/ 	.word	0x00000030
        /*0148*/ 	.short	0x0100
        /*014a*/ 	.byte	0x04
	.zero		1


	//   ....[4]....
        /*014c*/ 	.word	0x00000650
        /*0150*/ 	.word	0x000000ff
        /*0154*/ 	.word	0x00000010
        /*0158*/ 	.short	0x0100
        /*015a*/ 	.byte	0x04
	.zero		1


	//   ....[5]....
        /*015c*/ 	.word	0x00000660
        /*0160*/ 	.word	0x000000ff
        /*0164*/ 	.word	0x00000038
        /*0168*/ 	.short	0x0100
        /*016a*/ 	.byte	0x04
	.zero		1


	//   ....[6]....
        /*016c*/ 	.word	0x00000670
        /*0170*/ 	.word	0x000000ff
        /*0174*/ 	.word	0x00000018
        /*0178*/ 	.short	0x0100
        /*017a*/ 	.byte	0x04
	.zero		1


	//   ....[7]....
        /*017c*/ 	.word	0x00000680
        /*0180*/ 	.word	0x000000ff
        /*0184*/ 	.word	0x00000040
        /*0188*/ 	.short	0x0100
        /*018a*/ 	.byte	0x04
	.zero		1


	//   ....[8]....
        /*018c*/ 	.word	0x00000690
        /*0190*/ 	.word	0x000000ff
        /*0194*/ 	.word	0x00000020
        /*0198*/ 	.short	0x0100
        /*019a*/ 	.byte	0x04
	.zero		1


	//   ....[9]....
        /*019c*/ 	.word	0x000006a0
        /*01a0*/ 	.word	0x000000ff
        /*01a4*/ 	.word	0x00000048
        /*01a8*/ 	.short	0x0100
        /*01aa*/ 	.byte	0x04
	.zero		1


	//   ....[10]....
        /*01ac*/ 	.word	0x000007d0
        /*01b0*/ 	.word	0x000000ff
        /*01b4*/ 	.word	0x00000050
        /*01b8*/ 	.short	0x0100
        /*01ba*/ 	.byte	0x04
	.zero		1


	//   ....[11]....
        /*01bc*/ 	.word	0x000007e0
        /*01c0*/ 	.word	0x000000ff
        /*01c4*/ 	.word	0x00000070
        /*01c8*/ 	.short	0x0100
        /*01ca*/ 	.byte	0x04
	.zero		1


	//   ....[12]....
        /*01cc*/ 	.word	0x000007f0
        /*01d0*/ 	.word	0x000000ff
        /*01d4*/ 	.word	0x00000058
        /*01d8*/ 	.short	0x0100
        /*01da*/ 	.byte	0x04
	.zero		1


	//   ....[13]....
        /*01dc*/ 	.word	0x00000800
        /*01e0*/ 	.word	0x000000ff
        /*01e4*/ 	.word	0x00000078
        /*01e8*/ 	.short	0x0100
        /*01ea*/ 	.byte	0x04
	.zero		1


	//   ....[14]....
        /*01ec*/ 	.word	0x00000810
        /*01f0*/ 	.word	0x000000ff
        /*01f4*/ 	.word	0x00000060
        /*01f8*/ 	.short	0x0100
        /*01fa*/ 	.byte	0x04
	.zero		1


	//   ....[15]....
        /*01fc*/ 	.word	0x00000820
        /*0200*/ 	.word	0x000000ff
        /*0204*/ 	.word	0x00000080
        /*0208*/ 	.short	0x0100
        /*020a*/ 	.byte	0x04
	.zero		1


	//   ....[16]....
        /*020c*/ 	.word	0x00000830
        /*0210*/ 	.word	0x000000ff
        /*0214*/ 	.word	0x00000068
        /*0218*/ 	.short	0x0100
        /*021a*/ 	.byte	0x04
	.zero		1


	//   ....[17]....
        /*021c*/ 	.word	0x00000840
        /*0220*/ 	.word	0x000000ff
        /*0224*/ 	.word	0x00000088
        /*0228*/ 	.short	0x0100
        /*022a*/ 	.byte	0x04
	.zero		1


	//   ....[18]....
        /*022c*/ 	.word	0x00000930
        /*0230*/ 	.word	0x000000ff
        /*0234*/ 	.word	0x00000090
        /*0238*/ 	.short	0x0100
        /*023a*/ 	.byte	0x06
	.zero		1


	//   ....[19]....
        /*023c*/ 	.word	0x00000940
        /*0240*/ 	.word	0x000000ff
        /*0244*/ 	.word	0x00000098
        /*0248*/ 	.short	0x0100
        /*024a*/ 	.byte	0x06
	.zero		1


	//   ....[20]....
        /*024c*/ 	.word	0x00000a80
        /*0250*/ 	.word	0x000000ff
        /*0254*/ 	.word	0x000000a0
        /*0258*/ 	.short	0x0100
        /*025a*/ 	.byte	0x06
	.zero		1


	//   ....[21]....
        /*025c*/ 	.word	0x00000a90
        /*0260*/ 	.word	0x000000ff
        /*0264*/ 	.word	0x000000b0
        /*0268*/ 	.short	0x0100
        /*026a*/ 	.byte	0x06
	.zero		1


	//   ....[22]....
        /*026c*/ 	.word	0x00000aa0
        /*0270*/ 	.word	0x000000ff
        /*0274*/ 	.word	0x000000a8
        /*0278*/ 	.short	0x0100
        /*027a*/ 	.byte	0x06
	.zero		1


	//   ....[23]....
        /*027c*/ 	.word	0x00000ab0
        /*0280*/ 	.word	0x000000ff
        /*0284*/ 	.word	0x000000b8
        /*0288*/ 	.short	0x0100
        /*028a*/ 	.byte	0x06
	.zero		1


	//   ....[24]....
        /*028c*/ 	.word	0x00000be0
        /*0290*/ 	.word	0x000000ff
        /*0294*/ 	.word	0x000000c0
        /*0298*/ 	.short	0x0100
        /*029a*/ 	.byte	0x04
	.zero		1


	//   ....[25]....
        /*029c*/ 	.word	0x00000bf0
        /*02a0*/ 	.word	0x000000ff
        /*02a4*/ 	.word	0x000000e0
        /*02a8*/ 	.short	0x0100
        /*02aa*/ 	.byte	0x04
	.zero		1


	//   ....[26]....
        /*02ac*/ 	.word	0x00000c00
        /*02b0*/ 	.word	0x000000ff
        /*02b4*/ 	.word	0x000000c8
        /*02b8*/ 	.short	0x0100
        /*02ba*/ 	.byte	0x04
	.zero		1


	//   ....[27]....
        /*02bc*/ 	.word	0x00000c10
        /*02c0*/ 	.word	0x000000ff
        /*02c4*/ 	.word	0x000000e8
        /*02c8*/ 	.short	0x0100
        /*02ca*/ 	.byte	0x04
	.zero		1


	//   ....[28]....
        /*02cc*/ 	.word	0x00000c20
        /*02d0*/ 	.word	0x000000ff
        /*02d4*/ 	.word	0x000000d0
        /*02d8*/ 	.short	0x0100
        /*02da*/ 	.byte	0x04
	.zero		1


	//   ....[29]....
        /*02dc*/ 	.word	0x00000c30
        /*02e0*/ 	.word	0x000000ff
        /*02e4*/ 	.word	0x000000f0
        /*02e8*/ 	.short	0x0100
        /*02ea*/ 	.byte	0x04
	.zero		1


	//   ....[30]....
        /*02ec*/ 	.word	0x00000c40
        /*02f0*/ 	.word	0x000000ff
        /*02f4*/ 	.word	0x000000d8
        /*02f8*/ 	.short	0x0100
        /*02fa*/ 	.byte	0x04
	.zero		1


	//   ....[31]....
        /*02fc*/ 	.word	0x00000c50
        /*0300*/ 	.word	0x000000ff
        /*0304*/ 	.word	0x000000f8
        /*0308*/ 	.short	0x0100
        /*030a*/ 	.byte	0x04
	.zero		1


	//   ....[32]....
        /*030c*/ 	.word	0x00000d40
        /*0310*/ 	.word	0x000000ff
        /*0314*/ 	.word	0x00000100
        /*0318*/ 	.short	0x0100
        /*031a*/ 	.byte	0x04
	.zero		1


	//   ....[33]....
        /*031c*/ 	.word	0x00000d50
        /*0320*/ 	.word	0x000000ff
        /*0324*/ 	.word	0x00000110
        /*0328*/ 	.short	0x0100
        /*032a*/ 	.byte	0x04
	.zero		1


	//   ....[34]....
        /*032c*/ 	.word	0x00000d60
        /*0330*/ 	.word	0x000000ff
        /*0334*/ 	.word	0x00000108
        /*0338*/ 	.short	0x0100
        /*033a*/ 	.byte	0x04
	.zero		1


	//   ....[35]....
        /*033c*/ 	.word	0x00000d70
        /*0340*/ 	.word	0x000000ff
        /*0344*/ 	.word	0x00000118
        /*0348*/ 	.short	0x0100
        /*034a*/ 	.byte	0x04
	.zero		1


	//   ....[36]....
        /*034c*/ 	.word	0x00001a20
        /*0350*/ 	.word	0x00000000
        /*0354*/ 	.word	0x00000110
        /*0358*/ 	.short	0x010a
        /*035a*/ 	.byte	0xff
	.zero		1


	//   ....[37]....
        /*035c*/ 	.word	0x00001a50
        /*0360*/ 	.word	0x00000000
        /*0364*/ 	.word	0x00000100
        /*0368*/ 	.short	0x0101
        /*036a*/ 	.byte	0xff
	.zero		1


	//   ....[38]....
        /*036c*/ 	.word	0x00001b20
        /*0370*/ 	.word	0x000000ff
        /*0374*/ 	.word	0x00000028
        /*0378*/ 	.short	0x010a
        /*037a*/ 	.byte	0x04
	.zero		1


	//   ....[39]....
        /*037c*/ 	.word	0x00001ba0
        /*0380*/ 	.word	0x000000ff
        /*0384*/ 	.word	0x00000028
        /*0388*/ 	.short	0x010a
        /*038a*/ 	.byte	0x21
	.zero		1


	//   ....[40]....
        /*038c*/ 	.word	0x00001d30
        /*0390*/ 	.word	0x000000ff
        /*0394*/ 	.word	0x00000028
        /*0398*/ 	.short	0x010a
        /*039a*/ 	.byte	0x08
	.zero		1


	//   ....[41]....
        /*039c*/ 	.word	0x00001e50
        /*03a0*/ 	.word	0x000000ff
        /*03a4*/ 	.word	0x00000098
        /*03a8*/ 	.short	0x0101
        /*03aa*/ 	.byte	0x06
	.zero		1


	//   ....[42]....
        /*03ac*/ 	.word	0x00001e70
        /*03b0*/ 	.word	0x000000ff
        /*03b4*/ 	.word	0x00000028
        /*03b8*/ 	.short	0x010a
        /*03ba*/ 	.byte	0x04
	.zero		1


	//   ....[43]....
        /*03bc*/ 	.word	0x00001ef0
        /*03c0*/ 	.word	0x000000ff
        /*03c4*/ 	.word	0x00000028
        /*03c8*/ 	.short	0x010a
        /*03ca*/ 	.byte	0x11
	.zero		1


	//   ....[44]....
        /*03cc*/ 	.word	0x00002080
        /*03d0*/ 	.word	0x000000ff
        /*03d4*/ 	.word	0x00000028
        /*03d8*/ 	.short	0x010a
        /*03da*/ 	.byte	0x07
	.zero		1


	//   ....[45]....
        /*03dc*/ 	.word	0x000021d0
        /*03e0*/ 	.word	0x00000003
        /*03e4*/ 	.word	0x000000a0
        /*03e8*/ 	.short	0x010a
        /*03ea*/ 	.byte	0xff
	.zero		1


	//   ....[46]....
        /*03ec*/ 	.word	0x00002320
        /*03f0*/ 	.word	0x00000000
        /*03f4*/ 	.word	0x00000000
        /*03f8*/ 	.short	0x0101
        /*03fa*/ 	.byte	0xff
	.zero		1


	//   ....[47]....
        /*03fc*/ 	.word	0x000028e0
        /*0400*/ 	.word	0x000000ff
        /*0404*/ 	.word	0x00000000
        /*0408*/ 	.short	0x010a
        /*040a*/ 	.byte	0x04
	.zero		1


	//   ....[48]....
        /*040c*/ 	.word	0x00002970
        /*0410*/ 	.word	0x000000ff
        /*0414*/ 	.word	0x00000000
        /*0418*/ 	.short	0x010a
        /*041a*/ 	.byte	0x05
	.zero		1


	//   ....[49]....
        /*041c*/ 	.word	0x00002a00
        /*0420*/ 	.word	0x000000ff
        /*0424*/ 	.word	0x00000000
        /*0428*/ 	.short	0x010a
        /*042a*/ 	.byte	0x05
	.zero		1


	//   ....[50]....
        /*042c*/ 	.word	0x00002a90
        /*0430*/ 	.word	0x000000ff
        /*0434*/ 	.word	0x00000000
        /*0438*/ 	.short	0x010a
        /*043a*/ 	.byte	0x05
	.zero		1


	//   ....[51]....
        /*043c*/ 	.word	0x00002b30
        /*0440*/ 	.word	0x00000000
        /*0444*/ 	.word	0x00000000
        /*0448*/ 	.short	0x010a
        /*044a*/ 	.byte	0xff
	.zero		1


	//   ....[52]....
        /*044c*/ 	.word	0x00002c50
        /*0450*/ 	.word	0x00000002
        /*0454*/ 	.word	0x00000100
        /*0458*/ 	.short	0x010a
        /*045a*/ 	.byte	0xff
	.zero		1


	//   ....[53]....
        /*045c*/ 	.word	0x00002cc0
        /*0460*/ 	.word	0x00000002
        /*0464*/ 	.word	0x00000000
        /*0468*/ 	.short	0x0101
        /*046a*/ 	.byte	0xff
	.zero		1


	//   ....[54]....
        /*046c*/ 	.word	0x00002ce0
        /*0470*/ 	.word	0x000000ff
        /*0474*/ 	.word	0x000000b0
        /*0478*/ 	.short	0x010a
        /*047a*/ 	.byte	0x04
	.zero		1


	//   ....[55]....
        /*047c*/ 	.word	0x00002e00
        /*0480*/ 	.word	0x00000002
        /*0484*/ 	.word	0x000000a0
        /*0488*/ 	.short	0x010a
        /*048a*/ 	.byte	0xff
	.zero		1


	//   ....[56]....
        /*048c*/ 	.word	0x00002f00
        /*0490*/ 	.word	0x00000002
        /*0494*/ 	.word	0x00000000
        /*0498*/ 	.short	0x0101
        /*049a*/ 	.byte	0xff
	.zero		1


	//   ....[57]....
        /*049c*/ 	.word	0x00002f90
        /*04a0*/ 	.word	0x000000ff
        /*04a4*/ 	.word	0x000000b0
        /*04a8*/ 	.short	0x0106
        /*04aa*/ 	.byte	0x04
	.zero		1


	//   ....[58]....
        /*04ac*/ 	.word	0x00002fb0
        /*04b0*/ 	.word	0x000000ff
        /*04b4*/ 	.word	0x000000b0
        /*04b8*/ 	.short	0x010a
        /*04ba*/ 	.byte	0x04
	.zero		1


	//   ....[59]....
        /*04bc*/ 	.word	0x00003040
        /*04c0*/ 	.word	0x000000ff
        /*04c4*/ 	.word	0x000000b0
        /*04c8*/ 	.short	0x0106
        /*04ca*/ 	.byte	0x07
	.zero		1


	//   ....[60]....
        /*04cc*/ 	.word	0x00003080
        /*04d0*/ 	.word	0x00000000
        /*04d4*/ 	.word	0x000000b0
        /*04d8*/ 	.short	0x010a
        /*04da*/ 	.byte	0xff
	.zero		1


	//   ....[61]....
        /*04dc*/ 	.word	0x000035d0
        /*04e0*/ 	.word	0x00000000
        /*04e4*/ 	.word	0x000000a0
        /*04e8*/ 	.short	0x010a
        /*04ea*/ 	.byte	0xff
	.zero		1


	//   ....[62]....
        /*04ec*/ 	.word	0x000036d0
        /*04f0*/ 	.word	0x00000003
        /*04f4*/ 	.word	0x00000000
        /*04f8*/ 	.short	0x0101
        /*04fa*/ 	.byte	0xff
	.zero		1


	//   ....[63]....
        /*04fc*/ 	.word	0x000036e0
        /*0500*/ 	.word	0x000000ff
        /*0504*/ 	.word	0x00000000
        /*0508*/ 	.short	0x010a
        /*050a*/ 	.byte	0x04
	.zero		1


	//   ....[64]....
        /*050c*/ 	.word	0x00003760
        /*0510*/ 	.word	0x000000ff
        /*0514*/ 	.word	0x000000e0
        /*0518*/ 	.short	0x010a
        /*051a*/ 	.byte	0x1f
	.zero		1


	//   ....[65]....
        /*051c*/ 	.word	0x00003840
        /*0520*/ 	.word	0x000000ff
        /*0524*/ 	.word	0x00000000
        /*0528*/ 	.short	0x010a
        /*052a*/ 	.byte	0x05
	.zero		1


	//   ....[66]....
        /*052c*/ 	.word	0x00003980
        /*0530*/ 	.word	0x000000ff
        /*0534*/ 	.word	0x00000000
        /*0538*/ 	.short	0x010a
        /*053a*/ 	.byte	0x04
	.zero		1


	//   ....[67]....
        /*053c*/ 	.word	0x00003c10
        /*0540*/ 	.word	0x000000ff
        /*0544*/ 	.word	0x00000000
        /*0548*/ 	.short	0x010a
        /*054a*/ 	.byte	0x04
	.zero		1


	//   ....[68]....
        /*054c*/ 	.word	0x00003ca0
        /*0550*/ 	.word	0x000000ff
        /*0554*/ 	.word	0x00000000
        /*0558*/ 	.short	0x010a
        /*055a*/ 	.byte	0x05
	.zero		1


	//   ....[69]....
        /*055c*/ 	.word	0x00003d30
        /*0560*/ 	.word	0x000000ff
        /*0564*/ 	.word	0x00000000
        /*0568*/ 	.short	0x010a
        /*056a*/ 	.byte	0x05
	.zero		1


	//   ....[70]....
        /*056c*/ 	.word	0x00003dc0
        /*0570*/ 	.word	0x000000ff
        /*0574*/ 	.word	0x00000000
        /*0578*/ 	.short	0x010a
        /*057a*/ 	.byte	0x04
	.zero		1


	//   ....[71]....
        /*057c*/ 	.word	0x00004290
        /*0580*/ 	.word	0x0000000c
        /*0584*/ 	.word	0x000000a0
        /*0588*/ 	.short	0x010a
        /*058a*/ 	.byte	0xff
	.zero		1


	//   ....[72]....
        /*058c*/ 	.word	0x00004400
        /*0590*/ 	.word	0x00000000
        /*0594*/ 	.word	0x00000000
        /*0598*/ 	.short	0x0101
        /*059a*/ 	.byte	0xff
	.zero		1


	//   ....[73]....
        /*059c*/ 	.word	0x00004890
        /*05a0*/ 	.word	0x000000ff
        /*05a4*/ 	.word	0x00000098
        /*05a8*/ 	.short	0x010a
        /*05aa*/ 	.byte	0x15
	.zero		1


	//   ....[74]....
        /*05ac*/ 	.word	0x00004a10
        /*05b0*/ 	.word	0x000000ff
        /*05b4*/ 	.word	0x00000070
        /*05b8*/ 	.short	0x010a
        /*05ba*/ 	.byte	0x15
	.zero		1


	//   ....[75]....
        /*05bc*/ 	.word	0x00004b90
        /*05c0*/ 	.word	0x000000ff
        /*05c4*/ 	.word	0x00000050
        /*05c8*/ 	.short	0x010b
        /*05ca*/ 	.byte	0x15
	.zero		1


	//   ....[76]....
        /*05cc*/ 	.word	0x00004ba0
        /*05d0*/ 	.word	0x000000ff
        /*05d4*/ 	.word	0x00000000
        /*05d8*/ 	.short	0x0101
        /*05da*/ 	.byte	0x06
	.zero		1


	//   ....[77]....
        /*05dc*/ 	.word	0x00004bb0
        /*05e0*/ 	.word	0x000000ff
        /*05e4*/ 	.word	0x00000078
        /*05e8*/ 	.short	0x010a
        /*05ea*/ 	.byte	0x15
	.zero		1


	//   ....[78]....
        /*05ec*/ 	.word	0x00004d10
        /*05f0*/ 	.word	0x000000ff
        /*05f4*/ 	.word	0x00000058
        /*05f8*/ 	.short	0x010b
        /*05fa*/ 	.byte	0x15
	.zero		1


	//   ....[79]....
        /*05fc*/ 	.word	0x00004d20
        /*0600*/ 	.word	0x000000ff
        /*0604*/ 	.word	0x00000000
        /*0608*/ 	.short	0x0101
        /*060a*/ 	.byte	0x06
	.zero		1


	//   ....[80]....
        /*060c*/ 	.word	0x00004d30
        /*0610*/ 	.word	0x000000ff
        /*0614*/ 	.word	0x00000080
        /*0618*/ 	.short	0x010a
        /*061a*/ 	.byte	0x15
	.zero		1


	//   ....[81]....
        /*061c*/ 	.word	0x00004e80
        /*0620*/ 	.word	0x000000ff
        /*0624*/ 	.word	0x00000060
        /*0628*/ 	.short	0x010b
        /*062a*/ 	.byte	0x15
	.zero		1


	//   ....[82]....
        /*062c*/ 	.word	0x00004e90
        /*0630*/ 	.word	0x000000ff
        /*0634*/ 	.word	0x00000000
        /*0638*/ 	.short	0x0101
        /*063a*/ 	.byte	0x06
	.zero		1


	//   ....[83]....
        /*063c*/ 	.word	0x00004ea0
        /*0640*/ 	.word	0x000000ff
        /*0644*/ 	.word	0x00000088
        /*0648*/ 	.short	0x010a
        /*064a*/ 	.byte	0x15
	.zero		1


	//   ....[84]....
        /*064c*/ 	.word	0x000050a0
        /*0650*/ 	.word	0x000000ff
        /*0654*/ 	.word	0x00000068
        /*0658*/ 	.short	0x010b
        /*065a*/ 	.byte	0x15
	.zero		1


	//   ....[85]....
        /*065c*/ 	.word	0x000050b0
        /*0660*/ 	.word	0x000000ff
        /*0664*/ 	.word	0x00000000
        /*0668*/ 	.short	0x0101
        /*066a*/ 	.byte	0x25
	.zero		1


	//   ....[86]....
        /*066c*/ 	.word	0x000050e0
        /*0670*/ 	.word	0x000000ff
        /*0674*/ 	.word	0x00000070
        /*0678*/ 	.short	0x010a
        /*067a*/ 	.byte	0x15
	.zero		1


	//   ....[87]....
        /*067c*/ 	.word	0x00005100
        /*0680*/ 	.word	0x000000ff
        /*0684*/ 	.word	0x00000078
        /*0688*/ 	.short	0x010a
        /*068a*/ 	.byte	0x15
	.zero		1


	//   ....[88]....
        /*068c*/ 	.word	0x00005120
        /*0690*/ 	.word	0x000000ff
        /*0694*/ 	.word	0x00000080
        /*0698*/ 	.short	0x010a
        /*069a*/ 	.byte	0x15
	.zero		1


	//   ....[89]....
        /*069c*/ 	.word	0x00005160
        /*06a0*/ 	.word	0x00000000
        /*06a4*/ 	.word	0x00000088
        /*06a8*/ 	.short	0x010a
        /*06aa*/ 	.byte	0xff
	.zero		1


	//   ....[90]....
        /*06ac*/ 	.word	0x000054a0
        /*06b0*/ 	.word	0x00000003
        /*06b4*/ 	.word	0x000000a0
        /*06b8*/ 	.short	0x010a
        /*06ba*/ 	.byte	0xff
	.zero		1


	//   ....[91]....
        /*06bc*/ 	.word	0x00005620
        /*06c0*/ 	.word	0x00000000
        /*06c4*/ 	.word	0x00000000
        /*06c8*/ 	.short	0x0101
        /*06ca*/ 	.byte	0xff
	.zero		1


	//   ....[92]....
        /*06cc*/ 	.word	0x00006140
        /*06d0*/ 	.word	0x00000002
        /*06d4*/ 	.word	0x00000050
        /*06d8*/ 	.short	0x010a
        /*06da*/ 	.byte	0xff
	.zero		1


	//   ....[93]....
        /*06dc*/ 	.word	0x00006180
        /*06e0*/ 	.word	0x00000034
        /*06e4*/ 	.word	0x000000c0
        /*06e8*/ 	.short	0x010a
        /*06ea*/ 	.byte	0xff
	.zero		1


	//   ....[94]....
        /*06ec*/ 	.word	0x000062c0
        /*06f0*/ 	.word	0x00000002
        /*06f4*/ 	.word	0x00000050
        /*06f8*/ 	.short	0x010a
        /*06fa*/ 	.byte	0xff
	.zero		1


	//   ....[95]....
        /*06fc*/ 	.word	0x000063e0
        /*0700*/ 	.word	0x00000000
        /*0704*/ 	.word	0x00000000
        /*0708*/ 	.short	0x0101
        /*070a*/ 	.byte	0xff
	.zero		1


	//   ....[96]....
        /*070c*/ 	.word	0x00006460
        /*0710*/ 	.word	0x00000034
        /*0714*/ 	.word	0x000000c0
        /*0718*/ 	.short	0x010a
        /*071a*/ 	.byte	0xff
	.zero		1


	//   ....[97]....
        /*071c*/ 	.word	0x00006fd0
        /*0720*/ 	.word	0x00000000
        /*0724*/ 	.word	0x00000050
        /*0728*/ 	.short	0x010a
        /*072a*/ 	.byte	0xff
	.zero		1


	//   ....[98]....
        /*072c*/ 	.word	0x00007080
        /*0730*/ 	.word	0x00000000
        /*0734*/ 	.word	0x00000050
        /*0738*/ 	.short	0x010a
        /*073a*/ 	.byte	0xff
	.zero		1


	//   ....[99]....
        /*073c*/ 	.word	0x000071a0
        /*0740*/ 	.word	0x00000000
        /*0744*/ 	.word	0x00000000
        /*0748*/ 	.short	0x0101
        /*074a*/ 	.byte	0xff
	.zero		1


	//   ....[100]....
        /*074c*/ 	.word	0x00007d10
        /*0750*/ 	.word	0x00000000
        /*0754*/ 	.word	0x00000050
        /*0758*/ 	.short	0x010a
        /*075a*/ 	.byte	0xff
	.zero		1


	//   ....[101]....
        /*075c*/ 	.word	0x00007dc0
        /*0760*/ 	.word	0x00000000
        /*0764*/ 	.word	0x00000050
        /*0768*/ 	.short	0x010a
        /*076a*/ 	.byte	0xff
	.zero		1


	//   ....[102]....
        /*076c*/ 	.word	0x00007ef0
        /*0770*/ 	.word	0x00000000
        /*0774*/ 	.word	0x00000000
        /*0778*/ 	.short	0x0101
        /*077a*/ 	.byte	0xff
	.zero		1


	//   ....[103]....
        /*077c*/ 	.word	0x00008a90
        /*0780*/ 	.word	0x00000000
        /*0784*/ 	.word	0x00000050
        /*0788*/ 	.short	0x010a
        /*078a*/ 	.byte	0xff
	.zero		1


	//   ....[104]....
        /*078c*/ 	.word	0x00008b40
        /*0790*/ 	.word	0x00000000
        /*0794*/ 	.word	0x00000050
        /*0798*/ 	.short	0x010a
        /*079a*/ 	.byte	0xff
	.zero		1


	//   ....[105]....
        /*079c*/ 	.word	0x00008c60
        /*07a0*/ 	.word	0x00000000
        /*07a4*/ 	.word	0x00000000
        /*07a8*/ 	.short	0x0101
        /*07aa*/ 	.byte	0xff
	.zero		1


	//   ....[106]....
        /*07ac*/ 	.word	0x00009070
        /*07b0*/ 	.word	0x000000ff
        /*07b4*/ 	.word	0x00000000
        /*07b8*/ 	.short	0x0101
        /*07ba*/ 	.byte	0x04
	.zero		1


	//   ....[107]....
        /*07bc*/ 	.word	0x00009970
        /*07c0*/ 	.word	0x00000000
        /*07c4*/ 	.word	0x00000110
        /*07c8*/ 	.short	0x010a
        /*07ca*/ 	.byte	0xff
	.zero		1


	//   ....[108]....
        /*07cc*/ 	.word	0x000099d0
        /*07d0*/ 	.word	0x00000000
        /*07d4*/ 	.word	0x00000028
        /*07d8*/ 	.short	0x010a
        /*07da*/ 	.byte	0xff
	.zero		1


	//   ....[109]....
        /*07dc*/ 	.word	0x00009a30
        /*07e0*/ 	.word	0x00000000
        /*07e4*/ 	.word	0x00000028
        /*07e8*/ 	.short	0x010a
        /*07ea*/ 	.byte	0xff
	.zero		1


	//   ....[110]....
        /*07ec*/ 	.word	0x00009a80
        /*07f0*/ 	.word	0x00000003
        /*07f4*/ 	.word	0x000000a0
        /*07f8*/ 	.short	0x010a
        /*07fa*/ 	.byte	0xff
	.zero		1


	//   ....[111]....
        /*07fc*/ 	.word	0x00009ae0
        /*0800*/ 	.word	0x00000000
        /*0804*/ 	.word	0x00000000
        /*0808*/ 	.short	0x010a
        /*080a*/ 	.byte	0xff
	.zero		1


	//   ....[112]....
        /*080c*/ 	.word	0x00009b40
        /*0810*/ 	.word	0x00000000
        /*0814*/ 	.word	0x00000000
        /*0818*/ 	.short	0x010a
        /*081a*/ 	.byte	0xff
	.zero		1


	//   ....[113]....
        /*081c*/ 	.word	0x00009ba0
        /*0820*/ 	.word	0x00000000
        /*0824*/ 	.word	0x00000000
        /*0828*/ 	.short	0x010a
        /*082a*/ 	.byte	0xff
	.zero		1


	//   ....[114]....
        /*082c*/ 	.word	0x00009c00
        /*0830*/ 	.word	0x00000000
        /*0834*/ 	.word	0x00000000
        /*0838*/ 	.short	0x010a
        /*083a*/ 	.byte	0xff
	.zero		1


	//   ....[115]....
        /*083c*/ 	.word	0x00009c50
        /*0840*/ 	.word	0x00000002
        /*0844*/ 	.word	0x00000100
        /*0848*/ 	.short	0x010a
        /*084a*/ 	.byte	0xff
	.zero		1


	//   ....[116]....
        /*084c*/ 	.word	0x00009cb0
        /*0850*/ 	.word	0x00000002
        /*0854*/ 	.word	0x000000b0
        /*0858*/ 	.short	0x010a
        /*085a*/ 	.byte	0xff
	.zero		1


	//   ....[117]....
        /*085c*/ 	.word	0x00009d00
        /*0860*/ 	.word	0x00000002
        /*0864*/ 	.word	0x000000a0
        /*0868*/ 	.short	0x010a
        /*086a*/ 	.byte	0xff
	.zero		1


	//   ....[118]....
        /*086c*/ 	.word	0x00009d60
        /*0870*/ 	.word	0x00000000
        /*0874*/ 	.word	0x000000b0
        /*0878*/ 	.short	0x010a
        /*087a*/ 	.byte	0xff
	.zero		1


	//   ....[119]....
        /*087c*/ 	.word	0x00009db0
        /*0880*/ 	.word	0x00000000
        /*0884*/ 	.word	0x000000a0
        /*0888*/ 	.short	0x010a
        /*088a*/ 	.byte	0xff
	.zero		1


	//   ....[120]....
        /*088c*/ 	.word	0x00009e10
        /*0890*/ 	.word	0x00000002
        /*0894*/ 	.word	0x000000e0
        /*0898*/ 	.short	0x010a
        /*089a*/ 	.byte	0xff
	.zero		1


	//   ....[121]....
        /*089c*/ 	.word	0x00009e70
        /*08a0*/ 	.word	0x00000000
        /*08a4*/ 	.word	0x00000000
        /*08a8*/ 	.short	0x010a
        /*08aa*/ 	.byte	0xff
	.zero		1


	//   ....[122]....
        /*08ac*/ 	.word	0x00009ed0
        /*08b0*/ 	.word	0x00000000
        /*08b4*/ 	.word	0x00000000
        /*08b8*/ 	.short	0x010a
        /*08ba*/ 	.byte	0xff
	.zero		1


	//   ....[123]....
        /*08bc*/ 	.word	0x00009f30
        /*08c0*/ 	.word	0x00000000
        /*08c4*/ 	.word	0x00000000
        /*08c8*/ 	.short	0x010a
        /*08ca*/ 	.byte	0xff
	.zero		1


	//   ....[124]....
        /*08cc*/ 	.word	0x00009f90
        /*08d0*/ 	.word	0x00000000
        /*08d4*/ 	.word	0x00000000
        /*08d8*/ 	.short	0x010a
        /*08da*/ 	.byte	0xff
	.zero		1


	//   ....[125]....
        /*08dc*/ 	.word	0x00009ff0
        /*08e0*/ 	.word	0x00000000
        /*08e4*/ 	.word	0x00000000
        /*08e8*/ 	.short	0x010a
        /*08ea*/ 	.byte	0xff
	.zero		1


	//   ....[126]....
        /*08ec*/ 	.word	0x0000a040
        /*08f0*/ 	.word	0x0000000c
        /*08f4*/ 	.word	0x000000a0
        /*08f8*/ 	.short	0x010a
        /*08fa*/ 	.byte	0xff
	.zero		1


	//   ....[127]....
        /*08fc*/ 	.word	0x0000a0a0
        /*0900*/ 	.word	0x00000000
        /*0904*/ 	.word	0x00000098
        /*0908*/ 	.short	0x010a
        /*090a*/ 	.byte	0xff
	.zero		1


	//   ....[128]....
        /*090c*/ 	.word	0x0000a100
        /*0910*/ 	.word	0x00000000
        /*0914*/ 	.word	0x00000070
        /*0918*/ 	.short	0x010a
        /*091a*/ 	.byte	0xff
	.zero		1


	//   ....[129]....
        /*091c*/ 	.word	0x0000a160
        /*0920*/ 	.word	0x00000000
        /*0924*/ 	.word	0x00000078
        /*0928*/ 	.short	0x010a
        /*092a*/ 	.byte	0xff
	.zero		1


	//   ....[130]....
        /*092c*/ 	.word	0x0000a1c0
        /*0930*/ 	.word	0x00000000
        /*0934*/ 	.word	0x00000080
        /*0938*/ 	.short	0x010a
        /*093a*/ 	.byte	0xff
	.zero		1


	//   ....[131]....
        /*093c*/ 	.word	0x0000a220
        /*0940*/ 	.word	0x00000000
        /*0944*/ 	.word	0x00000088
        /*0948*/ 	.short	0x010a
        /*094a*/ 	.byte	0xff
	.zero		1


	//   ....[132]....
        /*094c*/ 	.word	0x0000a280
        /*0950*/ 	.word	0x00000000
        /*0954*/ 	.word	0x00000070
        /*0958*/ 	.short	0x010a
        /*095a*/ 	.byte	0xff
	.zero		1


	//   ....[133]....
        /*095c*/ 	.word	0x0000a2e0
        /*0960*/ 	.word	0x00000000
        /*0964*/ 	.word	0x00000078
        /*0968*/ 	.short	0x010a
        /*096a*/ 	.byte	0xff
	.zero		1


	//   ....[134]....
        /*096c*/ 	.word	0x0000a340
        /*0970*/ 	.word	0x00000000
        /*0974*/ 	.word	0x00000080
        /*0978*/ 	.short	0x010a
        /*097a*/ 	.byte	0xff
	.zero		1


	//   ....[135]....
        /*097c*/ 	.word	0x0000a390
        /*0980*/ 	.word	0x00000003
        /*0984*/ 	.word	0x000000a0
        /*0988*/ 	.short	0x010a
        /*098a*/ 	.byte	0xff
	.zero		1


	//   ....[136]....
        /*098c*/ 	.word	0x0000a3e0
        /*0990*/ 	.word	0x00000002
        /*0994*/ 	.word	0x00000050
        /*0998*/ 	.short	0x010a
        /*099a*/ 	.byte	0xff
	.zero		1


	//   ....[137]....
        /*099c*/ 	.word	0x0000a430
        /*09a0*/ 	.word	0x00000034
        /*09a4*/ 	.word	0x000000c0
        /*09a8*/ 	.short	0x010a
        /*09aa*/ 	.byte	0xff
	.zero		1


	//   ....[138]....
        /*09ac*/ 	.word	0x0000a480
        /*09b0*/ 	.word	0x00000000
        /*09b4*/ 	.word	0x00000050
        /*09b8*/ 	.short	0x010a
        /*09ba*/ 	.byte	0xff
	.zero		1


	//   ....[139]....
        /*09bc*/ 	.word	0x0000a4d0
        /*09c0*/ 	.word	0x00000000
        /*09c4*/ 	.word	0x00000050
        /*09c8*/ 	.short	0x010a
        /*09ca*/ 	.byte	0xff
	.zero		1


	//   ....[140]....
        /*09cc*/ 	.word	0x0000a520
        /*09d0*/ 	.word	0x00000000
        /*09d4*/ 	.word	0x00000050
        /*09d8*/ 	.short	0x010a
        /*09da*/ 	.byte	0xff
	.zero		1


	//----- nvinfo : EIATTR_NUM_MBARRIERS
	.align		4
.L_48:
        /*09dc*/ 	.byte	0x03, 0x38
        /*09de*/ 	.short	0x0024


	//----- nvinfo : EIATTR_EXIT_INSTR_OFFSETS
	.align		4
        /*09e0*/ 	.byte	0x04, 0x1c
        /*09e2*/ 	.short	(.L_50 - .L_49)


	//   ....[0]....
.L_49:
        /*09e4*/ 	.word	0x00002b60


	//   ....[1]....
        /*09e8*/ 	.word	0x00003050


	//   ....[2]....
        /*09ec*/ 	.word	0x000030b0


	//   ....[3]....
        /*09f0*/ 	.word	0x00004020


	//   ....[4]....
        /*09f4*/ 	.word	0x00005190


	//   ....[5]....
        /*09f8*/ 	.word	0x000051d0


	//   ....[6]....
        /*09fc*/ 	.word	0x00009960


	//----- nvinfo : EIATTR_MAX_THREADS
	.align		4
.L_50:
        /*0a00*/ 	.byte	0x04, 0x05
        /*0a02*/ 	.short	(.L_52 - .L_51)
.L_51:
        /*0a04*/ 	.word	0x00000100
        /*0a08*/ 	.word	0x00000001
        /*0a0c*/ 	.word	0x00000001


	//----- nvinfo : EIATTR_CRS_STACK_SIZE
	.align		4
.L_52:
        /*0a10*/ 	.byte	0x04, 0x1e
        /*0a12*/ 	.short	(.L_54 - .L_53)
.L_53:
        /*0a14*/ 	.word	0x00000000


	//----- nvinfo : EIATTR_CBANK_PARAM_SIZE
	.align		4
.L_54:
        /*0a18*/ 	.byte	0x03, 0x19
        /*0a1a*/ 	.short	0x0800


	//----- nvinfo : EIATTR_PARAM_CBANK
	.align		4
        /*0a1c*/ 	.byte	0x04, 0x0a
        /*0a1e*/ 	.short	(.L_56 - .L_55)
	.align		4
.L_55:
        /*0a20*/ 	.word	index@(.nv.constant0._ZN7cutlass13device_kernelINS_4gemm6kernel13GemmUniversalIN4cute5tupleIJiiiiEEENS1_10collective13CollectiveMmaINS1_35MainloopSm100TmaUmmaWarpSpecializedILi5ELi2ELi4ENS5_IJNS4_1CILi1EEENSA_ILi8EEESB_EEEEENS5_IJNSA_ILi64EEENSA_ILi256EEENSA_ILi128EEEEEEaNS5_IJlSB_lEEEaSJ_NS4_8TiledMMAINS4_8MMA_AtomIJNS4_15SM100_MMA_S8_SSIaaiLi64ELi256ELNS4_4UMMA5MajorE0ELSO_0ELNSN_8SaturateE0EEEEEENS4_6LayoutINS5_IJSB_SB_SB_EEENS5_IJNSA_ILi0EEESU_SU_EEEEENS5_IJNS4_10UnderscoreESX_SX_EEEEENS4_23SM90_TMA_LOAD_MULTICASTENS4_14ComposedLayoutINS4_7SwizzleILi3ELi4ELi3EEENS4_18smem_ptr_flag_bitsILi8EEENSS_INS5_IJSC_SH_EEENS5_IJSH_SB_EEEEEEEvNS4_8identityENS4_13SM90_TMA_LOADES19_vS1A_EENS_8epilogue10collective18CollectiveEpilogueINS1D_23Sm100TmaWarpSpecializedILi4ELi2ELi32ELb0ELb0EEEJSI_NS5_IJNSS_ISF_SB_EES1I_EEEaSJ_aSJ_NS1D_6fusion15FusionCallbacksIS1H_NS1K_17LinearCombinationIaiaiLNS_15FloatRoundStyleE2EEESI_S1J_JEEENS4_5SM1004TMEM4LOAD26SM100_TMEM_LOAD_16dp32b32xES1B_NS11_INS12_ILi2ELi4ELi3EEES15_NSS_INS5_IJSC_SF_EEENS5_IJSF_SB_EEEEEEENS4_39AutoVectorizingCopyWithAssumedAlignmentILi128EEENS4_14SM90_TMA_STOREES1Y_S20_S20_EEEvvEEEEvNT_6ParamsE)
        /*0a24*/ 	.short	0x0380
        /*0a26*/ 	.short	0x0800


	//----- nvinfo : EIATTR_SW_WAR
	.align		4
.L_56:
        /*0a28*/ 	.byte	0x04, 0x36
        /*0a2a*/ 	.short	(.L_58 - .L_57)
.L_57:
        /*0a2c*/ 	.word	0x00000008
.L_58:


//--------------------- .nv.callgraph             --------------------------
	.section	.nv.callgraph,"",@"SHT_CUDA_CALLGRAPH"
	.align	4
	.sectionentsize	8
	.align		4
        /*0000*/ 	.word	0x00000000
	.align		4
        /*0004*/ 	.word	0xffffffff
	.align		4
        /*0008*/ 	.word	index@(_ZN7cutlass13device_kernelINS_4gemm6kernel13GemmUniversalIN4cute5tupleIJiiiiEEENS1_10collective13CollectiveMmaINS1_35MainloopSm100TmaUmmaWarpSpecializedILi5ELi2ELi4ENS5_IJNS4_1CILi1EEENSA_ILi8EEESB_EEEEENS5_IJNSA_ILi64EEENSA_ILi256EEENSA_ILi128EEEEEEaNS5_IJlSB_lEEEaSJ_NS4_8TiledMMAINS4_8MMA_AtomIJNS4_15SM100_MMA_S8_SSIaaiLi64ELi256ELNS4_4UMMA5MajorE0ELSO_0ELNSN_8SaturateE0EEEEEENS4_6LayoutINS5_IJSB_SB_SB_EEENS5_IJNSA_ILi0EEESU_SU_EEEEENS5_IJNS4_10UnderscoreESX_SX_EEEEENS4_23SM90_TMA_LOAD_MULTICASTENS4_14ComposedLayoutINS4_7SwizzleILi3ELi4ELi3EEENS4_18smem_ptr_flag_bitsILi8EEENSS_INS5_IJSC_SH_EEENS5_IJSH_SB_EEEEEEEvNS4_8identityENS4_13SM90_TMA_LOADES19_vS1A_EENS_8epilogue10collective18CollectiveEpilogueINS1D_23Sm100TmaWarpSpecializedILi4ELi2ELi32ELb0ELb0EEEJSI_NS5_IJNSS_ISF_SB_EES1I_EEEaSJ_aSJ_NS1D_6fusion15FusionCallbacksIS1H_NS1K_17LinearCombinationIaiaiLNS_15FloatRoundStyleE2EEESI_S1J_JEEENS4_5SM1004TMEM4LOAD26SM100_TMEM_LOAD_16dp32b32xES1B_NS11_INS12_ILi2ELi4ELi3EEES15_NSS_INS5_IJSC_SF_EEENS5_IJSF_SB_EEEEEEENS4_39AutoVectorizingCopyWithAssumedAlignmentILi128EEENS4_14SM90_TMA_STOREES1Y_S20_S20_EEEvvEEEEvNT_6ParamsE)
	.align		4
        /*000c*/ 	.word	index@(__assertfail)
	.align		4
        /*0010*/ 	.word	0x00000000
	.align		4
        /*0014*/ 	.word	0xfffffffe
	.align		4
        /*0018*/ 	.word	0x00000000
	.align		4
        /*001c*/ 	.word	0xfffffffd
	.align		4
        /*0020*/ 	.word	0x00000000
	.align		4
        /*0024*/ 	.word	0xfffffffc


//--------------------- .nv.constant4             --------------------------
	.section	.nv.constant4,"a",@progbits
	.align	8
	.align		8
.nv.constant4:
        /*0000*/ 	.dword	__assertfail
	.align		8
        /*0008*/ 	.dword	__unnamed_1
	.align		8
        /*0010*/ 	.dword	__unnamed_2
	.align		8
        /*0018*/ 	.dword	__unnamed_3
	.align		8
        /*0020*/ 	.dword	_ZN40_INTERNAL_4c19319c_4_k_cu_49c2e30a_319764cuda3std3__45__cpo5beginE
	.align		8
        /*0028*/ 	.dword	_ZN40_INTERNAL_4c19319c_4_k_cu_49c2e30a_319764cuda3std3__45__cpo3endE
	.align		8
        /*0030*/ 	.dword	_ZN40_INTERNAL_4c19319c_4_k_cu_49c2e30a_319764cuda3std3__45__cpo6cbeginE
	.align		8
        /*0038*/ 	.dword	_ZN40_INTERNAL_4c19319c_4_k_cu_49c2e30a_319764cuda3std3__45__cpo4cendE
	.align		8
        /*0040*/ 	.dword	_ZN40_INTERNAL_4c19319c_4_k_cu_49c2e30a_319764cuda3std3__442_GLOBAL__N__4c19319c_4_k_cu_49c2e30a_319766ignoreE
	.align		8
        /*0048*/ 	.dword	_ZN40_INTERNAL_4c19319c_4_k_cu_49c2e30a_319764cuda3std3__419piecewise_constructE
	.align		8
        /*0050*/ 	.dword	_ZN40_INTERNAL_4c19319c_4_k_cu_49c2e30a_319764cuda3std3__48in_placeE
	.align		8
        /*0058*/ 	.dword	_ZN40_INTERNAL_4c19319c_4_k_cu_49c2e30a_319764cuda3std6ranges3__45__cpo4swapE
	.align		8
        /*0060*/ 	.dword	_ZN40_INTERNAL_4c19319c_4_k_cu_49c2e30a_319764cuda3std6ranges3__45__cpo9iter_moveE
	.align		8
        /*0068*/ 	.dword	_ZN40_INTERNAL_4c19319c_4_k_cu_49c2e30a_319764cute7productE
	.align		8
        /*0070*/ 	.dword	_ZN40_INTERNAL_4c19319c_4_k_cu_49c2e30a_319764cute1_E
	.align		8
        /*0078*/ 	.dword	$str$25
	.align		8
        /*0080*/ 	.dword	$str$26
	.align		8
        /*0088*/ 	.dword	$str$27
	.align		8
        /*0090*/ 	.dword	$str$28


//--------------------- .text._ZN7cutlass13device_kernelINS_4gemm6kernel13GemmUniversalIN4cute5tupleIJiiiiEEENS1_10collective13CollectiveMmaINS1_35MainloopSm100TmaUmmaWarpSpecializedILi5ELi2ELi4ENS5_IJNS4_1CILi1EEENSA_ILi8EEESB_EEEEENS5_IJNSA_ILi64EEENSA_ILi256EEENSA_ILi128EEEEEEaNS5_IJlSB_lEEEaSJ_NS4_8TiledMMAINS4_8MMA_AtomIJNS4_15SM100_MMA_S8_SSIaaiLi64ELi256ELNS4_4UMMA5MajorE0ELSO_0ELNSN_8SaturateE0EEEEEENS4_6LayoutINS5_IJSB_SB_SB_EEENS5_IJNSA_ILi0EEESU_SU_EEEEENS5_IJNS4_10UnderscoreESX_SX_EEEEENS4_23SM90_TMA_LOAD_MULTICASTENS4_14ComposedLayoutINS4_7SwizzleILi3ELi4ELi3EEENS4_18smem_ptr_flag_bitsILi8EEENSS_INS5_IJSC_SH_EEENS5_IJSH_SB_EEEEEEEvNS4_8identityENS4_13SM90_TMA_LOADES19_vS1A_EENS_8epilogue10collective18CollectiveEpilogueINS1D_23Sm100TmaWarpSpecializedILi4ELi2ELi32ELb0ELb0EEEJSI_NS5_IJNSS_ISF_SB_EES1I_EEEaSJ_aSJ_NS1D_6fusion15FusionCallbacksIS1H_NS1K_17LinearCombinationIaiaiLNS_15FloatRoundStyleE2EEESI_S1J_JEEENS4_5SM1004TMEM4LOAD26SM100_TMEM_LOAD_16dp32b32xES1B_NS11_INS12_ILi2ELi4ELi3EEES15_NSS_INS5_IJSC_SF_EEENS5_IJSF_SB_EEEEEEENS4_39AutoVectorizingCopyWithAssumedAlignmentILi128EEENS4_14SM90_TMA_STOREES1Y_S20_S20_EEEvvEEEEvNT_6ParamsE --------------------------
	.section	.text._ZN7cutlass13device_kernelINS_4gemm6kernel13GemmUniversalIN4cute5tupleIJiiiiEEENS1_10collective13CollectiveMmaINS1_35MainloopSm100TmaUmmaWarpSpecializedILi5ELi2ELi4ENS5_IJNS4_1CILi1EEENSA_ILi8EEESB_EEEEENS5_IJNSA_ILi64EEENSA_ILi256EEENSA_ILi128EEEEEEaNS5_IJlSB_lEEEaSJ_NS4_8TiledMMAINS4_8MMA_AtomIJNS4_15SM100_MMA_S8_SSIaaiLi64ELi256ELNS4_4UMMA5MajorE0ELSO_0ELNSN_8SaturateE0EEEEEENS4_6LayoutINS5_IJSB_SB_SB_EEENS5_IJNSA_ILi0EEESU_SU_EEEEENS5_IJNS4_10UnderscoreESX_SX_EEEEENS4_23SM90_TMA_LOAD_MULTICASTENS4_14ComposedLayoutINS4_7SwizzleILi3ELi4ELi3EEENS4_18smem_ptr_flag_bitsILi8EEENSS_INS5_IJSC_SH_EEENS5_IJSH_SB_EEEEEEEvNS4_8identityENS4_13SM90_TMA_LOADES19_vS1A_EENS_8epilogue10collective18CollectiveEpilogueINS1D_23Sm100TmaWarpSpecializedILi4ELi2ELi32ELb0ELb0EEEJSI_NS5_IJNSS_ISF_SB_EES1I_EEEaSJ_aSJ_NS1D_6fusion15FusionCallbacksIS1H_NS1K_17LinearCombinationIaiaiLNS_15FloatRoundStyleE2EEESI_S1J_JEEENS4_5SM1004TMEM4LOAD26SM100_TMEM_LOAD_16dp32b32xES1B_NS11_INS12_ILi2ELi4ELi3EEES15_NSS_INS5_IJSC_SF_EEENS5_IJSF_SB_EEEEEEENS4_39AutoVectorizingCopyWithAssumedAlignmentILi128EEENS4_14SM90_TMA_STOREES1Y_S20_S20_EEEvvEEEEvNT_6ParamsE,"ax",@progbits
	.align	128
.text._ZN7cutlass13device_kernelINS_4gemm6kernel13GemmUniversalIN4cute5tupleIJiiiiEEENS1_10collective13CollectiveMmaINS1_35MainloopSm100TmaUmmaWarpSpecializedILi5ELi2ELi4ENS5_IJNS4_1CILi1EEENSA_ILi8EEESB_EEEEENS5_IJNSA_ILi64EEENSA_ILi256EEENSA_ILi128EEEEEEaNS5_IJlSB_lEEEaSJ_NS4_8TiledMMAINS4_8MMA_AtomIJNS4_15SM100_MMA_S8_SSIaaiLi64ELi256ELNS4_4UMMA5MajorE0ELSO_0ELNSN_8SaturateE0EEEEEENS4_6LayoutINS5_IJSB_SB_SB_EEENS5_IJNSA_ILi0EEESU_SU_EEEEENS5_IJNS4_10UnderscoreESX_SX_EEEEENS4_23SM90_TMA_LOAD_MULTICASTENS4_14ComposedLayoutINS4_7SwizzleILi3ELi4ELi3EEENS4_18smem_ptr_flag_bitsILi8EEENSS_INS5_IJSC_SH_EEENS5_IJSH_SB_EEEEEEEvNS4_8identityENS4_13SM90_TMA_LOADES19_vS1A_EENS_8epilogue10collective18CollectiveEpilogueINS1D_23Sm100TmaWarpSpecializedILi4ELi2ELi32ELb0ELb0EEEJSI_NS5_IJNSS_ISF_SB_EES1I_EEEaSJ_aSJ_NS1D_6fusion15FusionCallbacksIS1H_NS1K_17LinearCombinationIaiaiLNS_15FloatRoundStyleE2EEESI_S1J_JEEENS4_5SM1004TMEM4LOAD26SM100_TMEM_LOAD_16dp32b32xES1B_NS11_INS12_ILi2ELi4ELi3EEES15_NSS_INS5_IJSC_SF_EEENS5_IJSF_SB_EEEEEEENS4_39AutoVectorizingCopyWithAssumedAlignmentILi128EEENS4_14SM90_TMA_STOREES1Y_S20_S20_EEEvvEEEEvNT_6ParamsE:
        .type           _ZN7cutlass13device_kernelINS_4gemm6kernel13GemmUniversalIN4cute5tupleIJiiiiEEENS1_10collective13CollectiveMmaINS1_35MainloopSm100TmaUmmaWarpSpecializedILi5ELi2ELi4ENS5_IJNS4_1CILi1EEENSA_ILi8EEESB_EEEEENS5_IJNSA_ILi64EEENSA_ILi256EEENSA_ILi128EEEEEEaNS5_IJlSB_lEEEaSJ_NS4_8TiledMMAINS4_8MMA_AtomIJNS4_15SM100_MMA_S8_SSIaaiLi64ELi256ELNS4_4UMMA5MajorE0ELSO_0ELNSN_8SaturateE0EEEEEENS4_6LayoutINS5_IJSB_SB_SB_EEENS5_IJNSA_ILi0EEESU_SU_EEEEENS5_IJNS4_10UnderscoreESX_SX_EEEEENS4_23SM90_TMA_LOAD_MULTICASTENS4_14ComposedLayoutINS4_7SwizzleILi3ELi4ELi3EEENS4_18smem_ptr_flag_bitsILi8EEENSS_INS5_IJSC_SH_EEENS5_IJSH_SB_EEEEEEEvNS4_8identityENS4_13SM90_TMA_LOADES19_vS1A_EENS_8epilogue10collective18CollectiveEpilogueINS1D_23Sm100TmaWarpSpecializedILi4ELi2ELi32ELb0ELb0EEEJSI_NS5_IJNSS_ISF_SB_EES1I_EEEaSJ_aSJ_NS1D_6fusion15FusionCallbacksIS1H_NS1K_17LinearCombinationIaiaiLNS_15FloatRoundStyleE2EEESI_S1J_JEEENS4_5SM1004TMEM4LOAD26SM100_TMEM_LOAD_16dp32b32xES1B_NS11_INS12_ILi2ELi4ELi3EEES15_NSS_INS5_IJSC_SF_EEENS5_IJSF_SB_EEEEEEENS4_39AutoVectorizingCopyWithAssumedAlignmentILi128EEENS4_14SM90_TMA_STOREES1Y_S20_S20_EEEvvEEEEvNT_6ParamsE,@function
        .size           _ZN7cutlass13device_kernelINS_4gemm6kernel13GemmUniversalIN4cute5tupleIJiiiiEEENS1_10collective13CollectiveMmaINS1_35MainloopSm100TmaUmmaWarpSpecializedILi5ELi2ELi4ENS5_IJNS4_1CILi1EEENSA_ILi8EEESB_EEEEENS5_IJNSA_ILi64EEENSA_ILi256EEENSA_ILi128EEEEEEaNS5_IJlSB_lEEEaSJ_NS4_8TiledMMAINS4_8MMA_AtomIJNS4_15SM100_MMA_S8_SSIaaiLi64ELi256ELNS4_4UMMA5MajorE0ELSO_0ELNSN_8SaturateE0EEEEEENS4_6LayoutINS5_IJSB_SB_SB_EEENS5_IJNSA_ILi0EEESU_SU_EEEEENS5_IJNS4_10UnderscoreESX_SX_EEEEENS4_23SM90_TMA_LOAD_MULTICASTENS4_14ComposedLayoutINS4_7SwizzleILi3ELi4ELi3EEENS4_18smem_ptr_flag_bitsILi8EEENSS_INS5_IJSC_SH_EEENS5_IJSH_SB_EEEEEEEvNS4_8identityENS4_13SM90_TMA_LOADES19_vS1A_EENS_8epilogue10collective18CollectiveEpilogueINS1D_23Sm100TmaWarpSpecializedILi4ELi2ELi32ELb0ELb0EEEJSI_NS5_IJNSS_ISF_SB_EES1I_EEEaSJ_aSJ_NS1D_6fusion15FusionCallbacksIS1H_NS1K_17LinearCombinationIaiaiLNS_15FloatRoundStyleE2EEESI_S1J_JEEENS4_5SM1004TMEM4LOAD26SM100_TMEM_LOAD_16dp32b32xES1B_NS11_INS12_ILi2ELi4ELi3EEES15_NSS_INS5_IJSC_SF_EEENS5_IJSF_SB_EEEEEEENS4_39AutoVectorizingCopyWithAssumedAlignmentILi128EEENS4_14SM90_TMA_STOREES1Y_S20_S20_EEEvvEEEEvNT_6ParamsE,(.L_x_180 - _ZN7cutlass13device_kernelINS_4gemm6kernel13GemmUniversalIN4cute5tupleIJiiiiEEENS1_10collective13CollectiveMmaINS1_35MainloopSm100TmaUmmaWarpSpecializedILi5ELi2ELi4ENS5_IJNS4_1CILi1EEENSA_ILi8EEESB_EEEEENS5_IJNSA_ILi64EEENSA_ILi256EEENSA_ILi128EEEEEEaNS5_IJlSB_lEEEaSJ_NS4_8TiledMMAINS4_8MMA_AtomIJNS4_15SM100_MMA_S8_SSIaaiLi64ELi256ELNS4_4UMMA5MajorE0ELSO_0ELNSN_8SaturateE0EEEEEENS4_6LayoutINS5_IJSB_SB_SB_EEENS5_IJNSA_ILi0EEESU_SU_EEEEENS5_IJNS4_10UnderscoreESX_SX_EEEEENS4_23SM90_TMA_LOAD_MULTICASTENS4_14ComposedLayoutINS4_7SwizzleILi3ELi4ELi3EEENS4_18smem_ptr_flag_bitsILi8EEENSS_INS5_IJSC_SH_EEENS5_IJSH_SB_EEEEEEEvNS4_8identityENS4_13SM90_TMA_LOADES19_vS1A_EENS_8epilogue10collective18CollectiveEpilogueINS1D_23Sm100TmaWarpSpecializedILi4ELi2ELi32ELb0ELb0EEEJSI_NS5_IJNSS_ISF_SB_EES1I_EEEaSJ_aSJ_NS1D_6fusion15FusionCallbacksIS1H_NS1K_17LinearCombinationIaiaiLNS_15FloatRoundStyleE2EEESI_S1J_JEEENS4_5SM1004TMEM4LOAD26SM100_TMEM_LOAD_16dp32b32xES1B_NS11_INS12_ILi2ELi4ELi3EEES15_NSS_INS5_IJSC_SF_EEENS5_IJSF_SB_EEEEEEENS4_39AutoVectorizingCopyWithAssumedAlignmentILi128EEENS4_14SM90_TMA_STOREES1Y_S20_S20_EEEvvEEEEvNT_6ParamsE)
        .other          _ZN7cutlass13device_kernelINS_4gemm6kernel13GemmUniversalIN4cute5tupleIJiiiiEEENS1_10collective13CollectiveMmaINS1_35MainloopSm100TmaUmmaWarpSpecializedILi5ELi2ELi4ENS5_IJNS4_1CILi1EEENSA_ILi8EEESB_EEEEENS5_IJNSA_ILi64EEENSA_ILi256EEENSA_ILi128EEEEEEaNS5_IJlSB_lEEEaSJ_NS4_8TiledMMAINS4_8MMA_AtomIJNS4_15SM100_MMA_S8_SSIaaiLi64ELi256ELNS4_4UMMA5MajorE0ELSO_0ELNSN_8SaturateE0EEEEEENS4_6LayoutINS5_IJSB_SB_SB_EEENS5_IJNSA_ILi0EEESU_SU_EEEEENS5_IJNS4_10UnderscoreESX_SX_EEEEENS4_23SM90_TMA_LOAD_MULTICASTENS4_14ComposedLayoutINS4_7SwizzleILi3ELi4ELi3EEENS4_18smem_ptr_flag_bitsILi8EEENSS_INS5_IJSC_SH_EEENS5_IJSH_SB_EEEEEEEvNS4_8identityENS4_13SM90_TMA_LOADES19_vS1A_EENS_8epilogue10collective18CollectiveEpilogueINS1D_23Sm100TmaWarpSpecializedILi4ELi2ELi32ELb0ELb0EEEJSI_NS5_IJNSS_ISF_SB_EES1I_EEEaSJ_aSJ_NS1D_6fusion15FusionCallbacksIS1H_NS1K_17LinearCombinationIaiaiLNS_15FloatRoundStyleE2EEESI_S1J_JEEENS4_5SM1004TMEM4LOAD26SM100_TMEM_LOAD_16dp32b32xES1B_NS11_INS12_ILi2ELi4ELi3EEES15_NSS_INS5_IJSC_SF_EEENS5_IJSF_SB_EEEEEEENS4_39AutoVectorizingCopyWithAssumedAlignmentILi128EEENS4_14SM90_TMA_STOREES1Y_S20_S20_EEEvvEEEEvNT_6ParamsE,@"STO_CUDA_ENTRY STV_DEFAULT"
_ZN7cutlass13device_kernelINS_4gemm6kernel13GemmUniversalIN4cute5tupleIJiiiiEEENS1_10collective13CollectiveMmaINS1_35MainloopSm100TmaUmmaWarpSpecializedILi5ELi2ELi4ENS5_IJNS4_1CILi1EEENSA_ILi8EEESB_EEEEENS5_IJNSA_ILi64EEENSA_ILi256EEENSA_ILi128EEEEEEaNS5_IJlSB_lEEEaSJ_NS4_8TiledMMAINS4_8MMA_AtomIJNS4_15SM100_MMA_S8_SSIaaiLi64ELi256ELNS4_4UMMA5MajorE0ELSO_0ELNSN_8SaturateE0EEEEEENS4_6LayoutINS5_IJSB_SB_SB_EEENS5_IJNSA_ILi0EEESU_SU_EEEEENS5_IJNS4_10UnderscoreESX_SX_EEEEENS4_23SM90_TMA_LOAD_MULTICASTENS4_14ComposedLayoutINS4_7SwizzleILi3ELi4ELi3EEENS4_18smem_ptr_flag_bitsILi8EEENSS_INS5_IJSC_SH_EEENS5_IJSH_SB_EEEEEEEvNS4_8identityENS4_13SM90_TMA_LOADES19_vS1A_EENS_8epilogue10collective18CollectiveEpilogueINS1D_23Sm100TmaWarpSpecializedILi4ELi2ELi32ELb0ELb0EEEJSI_NS5_IJNSS_ISF_SB_EES1I_EEEaSJ_aSJ_NS1D_6fusion15FusionCallbacksIS1H_NS1K_17LinearCombinationIaiaiLNS_15FloatRoundStyleE2EEESI_S1J_JEEENS4_5SM1004TMEM4LOAD26SM100_TMEM_LOAD_16dp32b32xES1B_NS11_INS12_ILi2ELi4ELi3EEES15_NSS_INS5_IJSC_SF_EEENS5_IJSF_SB_EEEEEEENS4_39AutoVectorizingCopyWithAssumedAlignmentILi128EEENS4_14SM90_TMA_STOREES1Y_S20_S20_EEEvvEEEEvNT_6ParamsE:
[----:B------:R-:W1:Y:S01]  /*0000*/  LDC R1, c[0x0][0x37c] ;  /* 0x0000df00ff017b82 */ /* 0x000e620000000800 */
[----:B------:R-:W2:Y:S01]  /*0010*/  S2R R85, SR_TID.X ;  /* 0x0000000000557919 */ /* 0x000ea20000002100 */
[----:B------:R-:W3:Y:S01]  /*0020*/  LDCU.64 UR8, c[0x0][0x890] ;  /* 0x00011200ff0877ac */ /* 0x000ee20008000a00 */
[----:B------:R-:W-:Y:S02]  /*0030*/  PRMT R74, RZ, 0x7610, R74 ;  /* 0x00007610ff4a7816 */ /* 0x000fe4000000004a */
[----:B------:R-:W-:Y:S01]  /*0040*/  ELECT P3, URZ, PT ;  /* 0x0000000000ff782f */ /* 0x000fe20003860000 */
[----:B---3--:R-:W-:-:S04]  /*0050*/  UISETP.NE.U32.AND UP0, UPT, UR8, URZ, UPT ;  /* 0x000000ff0800728c */ /* 0x008fc8000bf05070 */
[----:B------:R-:W-:Y:S01]  /*0060*/  UISETP.NE.AND.EX UP0, UPT, UR9, URZ, UPT, UP0 ;  /* 0x000000ff0900728c */ /* 0x000fe2000bf05300 */
[----:B--2---:R-:W-:-:S05]  /*0070*/  SHF.R.U32.HI R75, RZ, 0x5, R85 ;  /* 0x00000005ff4b7819 */ /* 0x004fca0000011655 */
[----:B------:R-:W2:Y:S02]  /*0080*/  SHFL.IDX PT, R0, R75, RZ, 0x1f ;  /* 0x00001fff4b007589 */ /* 0x000ea400000e0000 */
[----:B--2---:R-:W-:Y:S01]  /*0090*/  R2UR UR17, R0 ;  /* 0x00000000001172ca */ /* 0x004fe200000e0000 */
[----:B-1----:R-:W-:-:S14]  /*00a0*/  BRA.U UP0, `(.L_x_0) ;  /* 0x0000000100307547 */ /* 0x002fdc000b800000 */
[----:B------:R-:W1:Y:S02]  /*00b0*/  LDCU.64 UR4, c[0x0][0x888] ;  /* 0x00011100ff0477ac */ /* 0x000e640008000a00 */
[----:B-1----:R-:W-:-:S04]  /*00c0*/  UISETP.NE.U32.AND UP0, UPT, UR4, URZ, UPT ;  /* 0x000000ff0400728c */ /* 0x002fc8000bf05070 */
[----:B------:R-:W-:-:S09]  /*00d0*/  UISETP.NE.AND.EX UP0, UPT, UR5, URZ, UPT, UP0 ;  /* 0x000000ff0500728c */ /* 0x000fd2000bf05300 */
[----:B------:R-:W-:Y:S05]  /*00e0*/  BRA.U !UP0, `(.L_x_1) ;  /* 0x0000000108147547 */ /* 0x000fea000b800000 */
[----:B------:R-:W1:Y:S01]  /*00f0*/  LDC.64 R40, c[0x0][0x888] ;  /* 0x00022200ff287b82 */ /* 0x000e620000000a00 */
[----:B------:R-:W1:Y:S02]  /*0100*/  LDCU.64 UR4, c[0x0][0x358] ;  /* 0x00006b00ff0477ac */ /* 0x000e640008000a00 */
[----:B-1----:R1:W5:Y:S01]  /*0110*/  LDG.E R40, desc[UR4][R40.64] ;  /* 0x0000000428287981 */ /* 0x002362000c1e1900 */
[----:B------:R-:W-:Y:S01]  /*0120*/  HFMA2 R74, -RZ, RZ, 0, 5.9604644775390625e-08 ;  /* 0x00000001ff4a7431 */ /* 0x000fe200000001ff */
[----:B------:R-:W-:Y:S05]  /*0130*/  BRA `(.L_x_0) ;  /* 0x00000000000c7947 */ /* 0x000fea0003800000 */
.L_x_1:
[----:B------:R-:W1:Y:S01]  /*0140*/  LDCU UR4, c[0x0][0x880] ;  /* 0x00011000ff0477ac */ /* 0x000e620008000800 */
[----:B------:R-:W-:Y:S01]  /*0150*/  HFMA2 R74, -RZ, RZ, 0, 5.9604644775390625e-08 ;  /* 0x00000001ff4a7431 */ /* 0x000fe200000001ff */
[----:B-1----:R-:W-:-:S07]  /*0160*/  MOV R40, UR4 ;  /* 0x0000000400287c02 */ /* 0x002fce0008000f00 */
.L_x_0:
[----:B------:R-:W2:Y:S02]  /*0170*/  LDCU.64 UR4, c[0x0][0x8b0] ;  /* 0x00011600ff0477ac */ /* 0x000ea40008000a00 */
[----:B--2---:R-:W-:-:S04]  /*0180*/  UISETP.NE.U32.AND UP0, UPT, UR4, URZ, UPT ;  /* 0x000000ff0400728c */ /* 0x004fc8000bf05070 */
[----:B------:R-:W-:-:S09]  /*0190*/  UISETP.NE.AND.EX UP0, UPT, UR5, URZ, UPT, UP0 ;  /* 0x000000ff0500728c */ /* 0x000fd2000bf05300 */
[----:B------:R-:W-:Y:S05]  /*01a0*/  BRA.U UP0, `(.L_x_2) ;  /* 0x0000000100287547 */ /* 0x000fea000b800000 */
[----:B------:R-:W2:Y:S02]  /*01b0*/  LDCU.64 UR4, c[0x0][0x8a8] ;  /* 0x00011500ff0477ac */ /* 0x000ea40008000a00 */
[----:B--2---:R-:W-:-:S04]  /*01c0*/  UISETP.NE.U32.AND UP0, UPT, UR4, URZ, UPT ;  /* 0x000000ff0400728c */ /* 0x004fc8000bf05070 */
[----:B------:R-:W-:-:S09]  /*01d0*/  UISETP.NE.AND.EX UP0, UPT, UR5, URZ, UPT, UP0 ;  /* 0x000000ff0500728c */ /* 0x000fd2000bf05300 */
[----:B------:R-:W-:Y:S05]  /*01e0*/  BRA.U !UP0, `(.L_x_3) ;  /* 0x0000000108107547 */ /* 0x000fea000b800000 */
[----:B------:R-:W2:Y:S01]  /*01f0*/  LDC.64 R38, c[0x0][0x8a8] ;  /* 0x00022a00ff267b82 */ /* 0x000ea20000000a00 */
[----:B------:R-:W2:Y:S02]  /*0200*/  LDCU.64 UR4, c[0x0][0x358] ;  /* 0x00006b00ff0477ac */ /* 0x000ea40008000a00 */
[----:B--2---:R2:W5:Y:S01]  /*0210*/  LDG.E R38, desc[UR4][R38.64] ;  /* 0x0000000426267981 */ /* 0x004562000c1e1900 */
[----:B------:R-:W-:Y:S05]  /*0220*/  BRA `(.L_x_2) ;  /* 0x0000000000087947 */ /* 0x000fea0003800000 */
.L_x_3:
[----:B------:R-:W2:Y:S02]  /*0230*/  LDCU UR4, c[0x0][0x8a0] ;  /* 0x00011400ff0477ac */ /* 0x000ea40008000800 */
[----:B--2---:R-:W-:Y:S02]  /*0240*/  MOV R38, UR4 ;  /* 0x0000000400267c02 */ /* 0x004fe40008000f00 */
.L_x_2:
[----:B------:R-:W-:Y:S01]  /*0250*/  IMAD.U32 R0, RZ, RZ, UR17 ;  /* 0x00000011ff007e24 */ /* 0x000fe2000f8e00ff */
[----:B------:R-:W-:Y:S04]  /*0260*/  BSSY.RECONVERGENT B0, `(.L_x_4) ;  /* 0x000000c000007945 */ /* 0x000fe80003800200 */
[C---:B------:R-:W-:Y:S02]  /*0270*/  ISETP.NE.OR P1, PT, R0.reuse, 0x1, !P3 ;  /* 0x000000010000780c */ /* 0x040fe40005f25670 */
[----:B------:R-:W-:-:S11]  /*0280*/  ISETP.NE.OR P0, PT, R0, 0x3, !P3 ;  /* 0x000000030000780c */ /* 0x000fd60005f05670 */
[----:B------:R-:W-:Y:S05]  /*0290*/  @P1 BRA `(.L_x_5) ;  /* 0x0000000000201947 */ /* 0x000fea0003800000 */
[----:B------:R-:W3:Y:S02]  /*02a0*/  LDCU.64 UR4, c[0x0][0x348] ;  /* 0x00006900ff0477ac */ /* 0x000ee40008000a00 */
[----:B---3--:R-:W-:Y:S02]  /*02b0*/  UIADD3 UR6, UP1, UPT, UR4, 0x80, URZ ;  /* 0x0000008004067890 */ /* 0x008fe4000ff3e0ff */
[----:B------:R-:W-:Y:S02]  /*02c0*/  UIADD3 UR4, UP0, UPT, UR4, 0x180, URZ ;  /* 0x0000018004047890 */ /* 0x000fe4000ff1e0ff */
[----:B------:R-:W-:Y:S02]  /*02d0*/  UIADD3.X UR7, UPT, UPT, URZ, UR5, URZ, UP1, !UPT ;  /* 0x00000005ff077290 */ /* 0x000fe40008ffe4ff */
[----:B------:R-:W-:-:S07]  /*02e0*/  UIADD3.X UR5, UPT, UPT, URZ, UR5, URZ, UP0, !UPT ;  /* 0x00000005ff057290 */ /* 0x000fce00087fe4ff */
[----:B------:R3:W-:Y:S02]  /*02f0*/  UTMACCTL.PF [UR6] ;  /* 0x00000000060079b9 */ /* 0x0007e40008040000 */
[----:B------:R3:W-:Y:S02]  /*0300*/  UTMACCTL.PF [UR4] ;  /* 0x00000000040079b9 */ /* 0x0007e40008040000 */
[----:B---3--:R-:W-:Y:S01]  /*0310*/  NOP ;  /* 0x0000000000007918 */ /* 0x008fe20000000000 */
.L_x_5:
[----:B------:R-:W-:Y:S05]  /*0320*/  BSYNC.RECONVERGENT B0 ;  /* 0x0000000000007941 */ /* 0x000fea0003800200 */
.L_x_4:
[----:B------:R-:W-:Y:S04]  /*0330*/  BSSY.RECONVERGENT B0, `(.L_x_6) ;  /* 0x000000a000007945 */ /* 0x000fe80003800200 */
        /* <DEDUP_REMOVED lines=9> */
.L_x_7:
[----:B------:R-:W-:Y:S05]  /*03d0*/  BSYNC.RECONVERGENT B0 ;  /* 0x0000000000007941 */ /* 0x000fea0003800200 */
.L_x_6:
[----:B------:R-:W3:Y:S01]  /*03e0*/  LDCU.64 UR4, c[0x0][0x888] ;  /* 0x00011100ff0477ac */ /* 0x000ee20008000a00 */
[----:B------:R-:W-:Y:S02]  /*03f0*/  UISETP.EQ.U32.AND UP1, UPT, UR8, URZ, UPT ;  /* 0x000000ff0800728c */ /* 0x000fe4000bf22070 */
[----:B------:R-:W-:Y:S02]  /*0400*/  UPLOP3.LUT UP3, UPT, UPT, UPT, UPT, 0x80, 0x8 ;  /* 0x000000000008789c */ /* 0x000fe40003f6f070 */
[----:B---3--:R-:W-:-:S04]  /*0410*/  UISETP.NE.U32.AND UP0, UPT, UR4, URZ, UPT ;  /* 0x000000ff0400728c */ /* 0x008fc8000bf05070 */
[----:B------:R-:W-:-:S04]  /*0420*/  UISETP.NE.AND.EX UP0, UPT, UR5, URZ, UPT, UP0 ;  /* 0x000000ff0500728c */ /* 0x000fc8000bf05300 */
[----:B------:R-:W-:-:S04]  /*0430*/  UISETP.EQ.OR.EX UP2, UPT, UR9, URZ, !UP0, UP1 ;  /* 0x000000ff0900728c */ /* 0x000fc8000c742710 */
[----:B------:R-:W-:-:S06]  /*0440*/  UP2UR UR4, UPR, URZ, 0x4 ;  /* 0x00000004ff047883 */ /* 0x000fcc0008000000 */
[----:B------:R-:W-:Y:S01]  /*0450*/  MOV R78, UR4 ;  /* 0x00000004004e7c02 */ /* 0x000fe20008000f00 */
[----:B------:R-:W-:Y:S06]  /*0460*/  BRA.U !UP2, `(.L_x_8) ;  /* 0x000000010a207547 */ /* 0x000fec000b800000 */
[----:B-----5:R-:W-:Y:S01]  /*0470*/  R2UR UR5, R40 ;  /* 0x00000000280572ca */ /* 0x020fe200000e0000 */
[----:B------:R-:W-:Y:S02]  /*0480*/  UISETP.NE.U32.AND UP1, UPT, UR8, URZ, UPT ;  /* 0x000000ff0800728c */ /* 0x000fe4000bf25070 */
[----:B------:R-:W-:Y:S02]  /*0490*/  USEL UR4, URZ, 0xffffffff, UP0 ;  /* 0xffffffffff047887 */ /* 0x000fe40008000000 */
[----:B------:R-:W-:-:S08]  /*04a0*/  UISETP.NE.AND.EX UP1, UPT, UR9, URZ, UPT, UP1 ;  /* 0x000000ff0900728c */ /* 0x000fd0000bf25310 */
[----:B------:R-:W-:-:S04]  /*04b0*/  UISETP.NE.AND UP0, UPT, UR5, URZ, UPT ;  /* 0x000000ff0500728c */ /* 0x000fc8000bf05270 */
[----:B------:R-:W-:-:S04]  /*04c0*/  @!UP1 USEL UR4, URZ, 0xffffffff, UP0 ;  /* 0xffffffffff049887 */ /* 0x000fc80008000000 */
[----:B------:R-:W-:-:S04]  /*04d0*/  ULOP3.LUT UR4, UR4, 0x1, URZ, 0xc0, !UPT ;  /* 0x0000000104047892 */ /* 0x000fc8000f8ec0ff */
[----:B------:R-:W-:-:S11]  /*04e0*/  UISETP.NE.U32.AND UP3, UPT, UR4, 0x1, UPT ;  /* 0x000000010400788c */ /* 0x000fd6000bf65070 */
.L_x_8:
[----:B------:R-:W3:Y:S01]  /*04f0*/  SHFL.IDX PT, R2, R75, RZ, 0x1f ;  /* 0x00001fff4b027589 */ /* 0x000ee200000e0000 */
[----:B------:R-:W-:-:S04]  /*0500*/  UISETP.NE.AND UP0, UPT, UR17, 0x2, UPT ;  /* 0x000000021100788c */ /* 0x000fc8000bf05270 */
[----:B------:R-:W-:Y:S01]  /*0510*/  USEL UR43, URZ, 0x1, UP0 ;  /* 0x00000001ff2b7887 */ /* 0x000fe20008000000 */
[----:B---3--:R-:W-:-:S13]  /*0520*/  ISETP.NE.AND P0, PT, R2, RZ, PT ;  /* 0x000000ff0200720c */ /* 0x008fda0003f05270 */
[----:B------:R-:W-:Y:S05]  /*0530*/  @P0 BRA `(.L_x_9) ;  /* 0x0000000000600947 */ /* 0x000fea0003800000 */
[----:B------:R-:W3:Y:S01]  /*0540*/  S2UR UR4, SR_CgaCtaId ;  /* 0x00000000000479c3 */ /* 0x000ee20000008800 */
[----:B------:R-:W-:Y:S01]  /*0550*/  UMOV UR5, 0x400 ;  /* 0x0000040000057882 */ /* 0x000fe20000000000 */
[----:B------:R-:W-:Y:S01]  /*0560*/  UMOV UR8, 0x1 ;  /* 0x0000000100087882 */ /* 0x000fe20000000000 */
[----:B------:R-:W-:Y:S01]  /*0570*/  UMOV UR6, 0x8 ;  /* 0x0000000800067882 */ /* 0x000fe20000000000 */
[----:B------:R-:W-:-:S04]  /*0580*/  UIADD3 UR8, UPT, UPT, -UR8, 0x100000, URZ ;  /* 0x0010000008087890 */ /* 0x000fc8000fffe1ff */
[----:B------:R-:W-:Y:S02]  /*0590*/  USHF.L.U32 UR9, UR8, 0xb, URZ ;  /* 0x0000000b08097899 */ /* 0x000fe400080006ff */
[----:B------:R-:W-:Y:S02]  /*05a0*/  USHF.L.U32 UR8, UR8, 0x1, URZ ;  /* 0x0000000108087899 */ /* 0x000fe400080006ff */
[----:B------:R-:W-:-:S04]  /*05b0*/  UIADD3 UR6, UPT, UPT, -UR6, 0x100000, URZ ;  /* 0x0010000006067890 */ /* 0x000fc8000fffe1ff */
[----:B------:R-:W-:Y:S02]  /*05c0*/  USHF.L.U32 UR7, UR6, 0xb, URZ ;  /* 0x0000000b06077899 */ /* 0x000fe400080006ff */
[----:B------:R-:W-:Y:S01]  /*05d0*/  USHF.L.U32 UR6, UR6, 0x1, URZ ;  /* 0x0000000106067899 */ /* 0x000fe200080006ff */
[----:B------:R-:W-:Y:S01]  /*05e0*/  ELECT P0, URZ, PT ;  /* 0x0000000000ff782f */ /* 0x000fe20003800000 */
[----:B---3--:R-:W-:Y:S01]  /*05f0*/  ULEA UR4, UR4, UR5, 0x18 ;  /* 0x0000000504047291 */ /* 0x008fe2000f8ec0ff */
[----:B------:R-:W3:Y:S11]  /*0600*/  FENCE.VIEW.ASYNC.S ;  /* 0x00000000000073c6 */ /* 0x000ef60000000000 */
[----:B---3--:R3:W4:Y:S01]  /*0610*/  SYNCS.EXCH.64 URZ, [UR4], UR8 ;  /* 0x0000000804ff75b2 */ /* 0x0087220008000100 */
[----:B------:R3:W1:Y:S01]  /*0620*/  SYNCS.EXCH.64 URZ, [UR4+0x28], UR6 ;  /* 0x0000280604ff75b2 */ /* 0x0006620008000100 */
        /* <DEDUP_REMOVED lines=8> */
[----:B------:R-:W-:Y:S01]  /*06b0*/  NOP ;  /* 0x0000000000007918 */ /* 0x000fe20000000000 */
.L_x_9:
[----:B------:R-:W2:Y:S01]  /*06c0*/  SHFL.IDX PT, R2, R75, RZ, 0x1f ;  /* 0x00001fff4b027589 */ /* 0x000ea200000e0000 */
[----:B------:R-:W-:Y:S01]  /*06d0*/  NOP ;  /* 0x0000000000007918 */ /* 0x000fe20000000000 */
[----:B--2---:R-:W-:-:S13]  /*06e0*/  ISETP.NE.AND P0, PT, R2, 0x1, PT ;  /* 0x000000010200780c */ /* 0x004fda0003f05270 */
[----:B------:R-:W-:Y:S05]  /*06f0*/  @P0 BRA `(.L_x_10) ;  /* 0x0000000000580947 */ /* 0x000fea0003800000 */
[----:B---3--:R-:W2:Y:S01]  /*0700*/  S2UR UR4, SR_CgaCtaId ;  /* 0x00000000000479c3 */ /* 0x008ea20000008800 */
        /* <DEDUP_REMOVED lines=10> */
[----:B--2---:R-:W-:Y:S01]  /*07b0*/  ULEA UR4, UR4, UR5, 0x18 ;  /* 0x0000000504047291 */ /* 0x004fe2000f8ec0ff */
[----:B------:R-:W2:Y:S11]  /*07c0*/  FENCE.VIEW.ASYNC.S ;  /* 0x00000000000073c6 */ /* 0x000eb60000000000 */
[----:B--2---:R2:W3:Y:S01]  /*07d0*/  SYNCS.EXCH.64 URZ, [UR4+0x50], UR8 ;  /* 0x0000500804ff75b2 */ /* 0x0044e20008000100 */
        /* <DEDUP_REMOVED lines=8> */
.L_x_10:
[----:B------:R-:W4:Y:S01]  /*0860*/  SHFL.IDX PT, R2, R75, RZ, 0x1f ;  /* 0x00001fff4b027589 */ /* 0x000f2200000e0000 */
[----:B------:R-:W-:Y:S01]  /*0870*/  NOP ;  /* 0x0000000000007918 */ /* 0x000fe20000000000 */
[----:B----4-:R-:W-:-:S13]  /*0880*/  ISETP.NE.AND P0, PT, R2, 0x3, PT ;  /* 0x000000030200780c */ /* 0x010fda0003f05270 */
[----:B------:R-:W-:Y:S05]  /*0890*/  @P0 BRA `(.L_x_11) ;  /* 0x0000000000300947 */ /* 0x000fea0003800000 */
[----:B--23--:R-:W2:Y:S01]  /*08a0*/  S2UR UR4, SR_CgaCtaId ;  /* 0x00000000000479c3 */ /* 0x00cea20000008800 */
[----:B------:R-:W-:Y:S01]  /*08b0*/  UMOV UR6, 0x400 ;  /* 0x0000040000067882 */ /* 0x000fe20000000000 */
[----:B------:R-:W-:Y:S01]  /*08c0*/  UMOV UR5, 0x20 ;  /* 0x0000002000057882 */ /* 0x000fe20000000000 */
[----:B------:R-:W-:Y:S01]  /*08d0*/  ELECT P0, URZ, PT ;  /* 0x0000000000ff782f */ /* 0x000fe20003800000 */
[----:B--2---:R-:W-:Y:S02]  /*08e0*/  ULEA UR6, UR4, UR6, 0x18 ;  /* 0x0000000604067291 */ /* 0x004fe4000f8ec0ff */
[----:B------:R-:W-:-:S04]  /*08f0*/  UIADD3 UR4, UPT, UPT, -UR5, 0x100000, URZ ;  /* 0x0010000005047890 */ /* 0x000fc8000fffe1ff */
[----:B------:R-:W-:Y:S02]  /*0900*/  USHF.L.U32 UR5, UR4, 0xb, URZ ;  /* 0x0000000b04057899 */ /* 0x000fe400080006ff */
[----:B------:R-:W-:Y:S01]  /*0910*/  USHF.L.U32 UR4, UR4, 0x1, URZ ;  /* 0x0000000104047899 */ /* 0x000fe200080006ff */
[----:B------:R-:W2:Y:S11]  /*0920*/  FENCE.VIEW.ASYNC.S ;  /* 0x00000000000073c6 */ /* 0x000eb60000000000 */
[----:B--2---:R4:W2:Y:S01]  /*0930*/  SYNCS.EXCH.64 URZ, [UR6+0x90], UR4 ;  /* 0x0000900406ff75b2 */ /* 0x0048a20008000100 */
[----:B------:R4:W3:Y:S02]  /*0940*/  SYNCS.EXCH.64 URZ, [UR6+0x98], UR4 ;  /* 0x0000980406ff75b2 */ /* 0x0008e40008000100 */
[----:B----4-:R-:W-:Y:S01]  /*0950*/  NOP ;  /* 0x0000000000007918 */ /* 0x010fe20000000000 */
.L_x_11:
[----:B------:R-:W4:Y:S01]  /*0960*/  SHFL.IDX PT, R2, R75, RZ, 0x1f ;  /* 0x00001fff4b027589 */ /* 0x000f2200000e0000 */
[----:B------:R-:W-:Y:S01]  /*0970*/  NOP ;  /* 0x0000000000007918 */ /* 0x000fe20000000000 */
[----:B----4-:R-:W-:-:S13]  /*0980*/  ISETP.NE.AND P0, PT, R2, 0x4, PT ;  /* 0x000000040200780c */ /* 0x010fda0003f05270 */
[----:B------:R-:W-:Y:S05]  /*0990*/  @P0 BRA `(.L_x_12) ;  /* 0x00000000004c0947 */ /* 0x000fea0003800000 */
[----:B--23--:R-:W2:Y:S01]  /*09a0*/  S2UR UR6, SR_CgaCtaId ;  /* 0x00000000000679c3 */ /* 0x00cea20000008800 */
[----:B------:R-:W-:Y:S01]  /*09b0*/  UMOV UR4, 0x720 ;  /* 0x0000072000047882 */ /* 0x000fe20000000000 */
[----:B------:R-:W-:Y:S01]  /*09c0*/  UMOV UR5, 0x400 ;  /* 0x0000040000057882 */ /* 0x000fe20000000000 */
[----:B------:R-:W-:Y:S01]  /*09d0*/  USEL UR4, UR4, 0x620, UP3 ;  /* 0x0000062004047887 */ /* 0x000fe20009800000 */
[----:B------:R-:W-:Y:S01]  /*09e0*/  UMOV UR8, 0x1 ;  /* 0x0000000100087882 */ /* 0x000fe20000000000 */
[----:B------:R-:W-:Y:S01]  /*09f0*/  ELECT P0, URZ, PT ;  /* 0x0000000000ff782f */ /* 0x000fe20003800000 */
[----:B------:R-:W-:-:S04]  /*0a00*/  UIADD3 UR8, UPT, UPT, -UR8, 0x100000, URZ ;  /* 0x0010000008087890 */ /* 0x000fc8000fffe1ff */
[----:B------:R-:W-:Y:S02]  /*0a10*/  USHF.L.U32 UR9, UR8, 0xb, URZ ;  /* 0x0000000b08097899 */ /* 0x000fe400080006ff */
[----:B------:R-:W-:Y:S02]  /*0a20*/  USHF.L.U32 UR8, UR8, 0x1, URZ ;  /* 0x0000000108087899 */ /* 0x000fe400080006ff */
[----:B--2---:R-:W-:Y:S02]  /*0a30*/  ULEA UR6, UR6, UR5, 0x18 ;  /* 0x0000000506067291 */ /* 0x004fe4000f8ec0ff */
[----:B------:R-:W-:-:S04]  /*0a40*/  UIADD3 UR4, UPT, UPT, -UR4, 0x100000, URZ ;  /* 0x0010000004047890 */ /* 0x000fc8000fffe1ff */
[----:B------:R-:W-:Y:S02]  /*0a50*/  USHF.L.U32 UR5, UR4, 0xb, URZ ;  /* 0x0000000b04057899 */ /* 0x000fe400080006ff */
[----:B------:R-:W-:Y:S01]  /*0a60*/  USHF.L.U32 UR4, UR4, 0x1, URZ ;  /* 0x0000000104047899 */ /* 0x000fe200080006ff */
[----:B------:R-:W2:Y:S03]  /*0a70*/  FENCE.VIEW.ASYNC.S ;  /* 0x00000000000073c6 */ /* 0x000ea60000000000 */
[----:B--2---:R4:W2:Y:S08]  /*0a80*/  SYNCS.EXCH.64 URZ, [UR6+0xa0], UR8 ;  /* 0x0000a00806ff75b2 */ /* 0x0048b00008000100 */
[----:B------:R4:W3:Y:S01]  /*0a90*/  SYNCS.EXCH.64 URZ, [UR6+0xb0], UR4 ;  /* 0x0000b00406ff75b2 */ /* 0x0008e20008000100 */
[----:B------:R4:W1:Y:S01]  /*0aa0*/  SYNCS.EXCH.64 URZ, [UR6+0xa8], UR8 ;  /* 0x0000a80806ff75b2 */ /* 0x0008620008000100 */
[----:B------:R4:W1:Y:S02]  /*0ab0*/  SYNCS.EXCH.64 URZ, [UR6+0xb8], UR4 ;  /* 0x0000b80406ff75b2 */ /* 0x0008640008000100 */
[----:B----4-:R-:W-:Y:S01]  /*0ac0*/  NOP ;  /* 0x0000000000007918 */ /* 0x010fe20000000000 */
.L_x_12:
[----:B------:R-:W4:Y:S01]  /*0ad0*/  SHFL.IDX PT, R2, R75, RZ, 0x1f ;  /* 0x00001fff4b027589 */ /* 0x000f2200000e0000 */
[----:B------:R-:W-:Y:S01]  /*0ae0*/  NOP ;  /* 0x0000000000007918 */ /* 0x000fe20000000000 */
[----:B----4-:R-:W-:-:S13]  /*0af0*/  ISETP.NE.AND P0, PT, R2, 0x5, PT ;  /* 0x000000050200780c */ /* 0x010fda0003f05270 */
[----:B------:R-:W-:Y:S05]  /*0b00*/  @P0 BRA `(.L_x_13) ;  /* 0x0000000000580947 */ /* 0x000fea0003800000 */
[----:B--23--:R-:W2:Y:S01]  /*0b10*/  S2UR UR4, SR_CgaCtaId ;  /* 0x00000000000479c3 */ /* 0x00cea20000008800 */
        /* <DEDUP_REMOVED lines=12> */
[----:B--2---:R4:W2:Y:S01]  /*0be0*/  SYNCS.EXCH.64 URZ, [UR4+0xc0], UR8 ;  /* 0x0000c00804ff75b2 */ /* 0x0048a20008000100 */
[----:B------:R4:W3:Y:S01]  /*0bf0*/  SYNCS.EXCH.64 URZ, [UR4+0xe0], UR6 ;  /* 0x0000e00604ff75b2 */ /* 0x0008e20008000100 */
[----:B------:R4:W1:Y:S01]  /*0c00*/  SYNCS.EXCH.64 URZ, [UR4+0xc8], UR8 ;  /* 0x0000c80804ff75b2 */ /* 0x0008620008000100 */
[----:B------:R4:W1:Y:S01]  /*0c10*/  SYNCS.EXCH.64 URZ, [UR4+0xe8], UR6 ;  /* 0x0000e80604ff75b2 */ /* 0x0008620008000100 */
[----:B------:R4:W1:Y:S01]  /*0c20*/  SYNCS.EXCH.64 URZ, [UR4+0xd0], UR8 ;  /* 0x0000d00804ff75b2 */ /* 0x0008620008000100 */
[----:B------:R4:W1:Y:S01]  /*0c30*/  SYNCS.EXCH.64 URZ, [UR4+0xf0], UR6 ;  /* 0x0000f00604ff75b2 */ /* 0x0008620008000100 */
[----:B------:R4:W1:Y:S01]  /*0c40*/  SYNCS.EXCH.64 URZ, [UR4+0xd8], UR8 ;  /* 0x0000d80804ff75b2 */ /* 0x0008620008000100 */
[----:B------:R4:W1:Y:S02]  /*0c50*/  SYNCS.EXCH.64 URZ, [UR4+0xf8], UR6 ;  /* 0x0000f80604ff75b2 */ /* 0x0008640008000100 */
[----:B----4-:R-:W-:Y:S01]  /*0c60*/  NOP ;  /* 0x0000000000007918 */ /* 0x010fe20000000000 */
.L_x_13:
[----:B------:R-:W4:Y:S01]  /*0c70*/  SHFL.IDX PT, R2, R75, RZ, 0x1f ;  /* 0x00001fff4b027589 */ /* 0x000f2200000e0000 */
[----:B------:R-:W1:Y:S01]  /*0c80*/  S2UR UR45, SR_CgaCtaId ;  /* 0x00000000002d79c3 */ /* 0x000e620000008800 */
[----:B------:R-:W-:Y:S01]  /*0c90*/  NOP ;  /* 0x0000000000007918 */ /* 0x000fe20000000000 */
[----:B----4-:R-:W-:-:S13]  /*0ca0*/  ISETP.NE.AND P0, PT, R2, 0x3, PT ;  /* 0x000000030200780c */ /* 0x010fda0003f05270 */
[----:B-1----:R-:W-:Y:S05]  /*0cb0*/  @P0 BRA `(.L_x_14) ;  /* 0x0000000000340947 */ /* 0x002fea0003800000 */
[----:B--23--:R-:W-:Y:S01]  /*0cc0*/  UMOV UR4, 0x400 ;  /* 0x0000040000047882 */ /* 0x00cfe20000000000 */
[----:B------:R-:W-:Y:S01]  /*0cd0*/  UMOV UR6, 0x20 ;  /* 0x0000002000067882 */ /* 0x000fe20000000000 */
[----:B------:R-:W-:Y:S02]  /*0ce0*/  ULEA UR4, UR45, UR4, 0x18 ;  /* 0x000000042d047291 */ /* 0x000fe4000f8ec0ff */
[----:B------:R-:W-:-:S04]  /*0cf0*/  UIADD3 UR6, UPT, UPT, -UR6, 0x100000, URZ ;  /* 0x0010000006067890 */ /* 0x000fc8000fffe1ff */
[----:B------:R-:W-:Y:S02]  /*0d00*/  USHF.L.U32 UR7, UR6, 0xb, URZ ;  /* 0x0000000b06077899 */ /* 0x000fe400080006ff */
[----:B------:R-:W-:Y:S01]  /*0d10*/  USHF.L.U32 UR6, UR6, 0x1, URZ ;  /* 0x0000000106067899 */ /* 0x000fe200080006ff */
[----:B------:R-:W-:Y:S01]  /*0d20*/  ELECT P0, URZ, PT ;  /* 0x0000000000ff782f */ /* 0x000fe20003800000 */
[----:B------:R-:W1:Y:S10]  /*0d30*/  FENCE.VIEW.ASYNC.S ;  /* 0x00000000000073c6 */ /* 0x000e740000000000 */
[----:B-1----:R1:W4:Y:S01]  /*0d40*/  SYNCS.EXCH.64 URZ, [UR4+0x100], UR6 ;  /* 0x0001000604ff75b2 */ /* 0x0023220008000100 */
[----:B------:R1:W2:Y:S01]  /*0d50*/  SYNCS.EXCH.64 URZ, [UR4+0x110], UR6 ;  /* 0x0001100604ff75b2 */ /* 0x0002a20008000100 */
[----:B------:R1:W3:Y:S01]  /*0d60*/  SYNCS.EXCH.64 URZ, [UR4+0x108], UR6 ;  /* 0x0001080604ff75b2 */ /* 0x0002e20008000100 */
[----:B------:R1:W1:Y:S01]  /*0d70*/  SYNCS.EXCH.64 URZ, [UR4+0x118], UR6 ;  /* 0x0001180604ff75b2 */ /* 0x0002620008000100 */
[----:B------:R-:W-:Y:S01]  /*0d80*/  NOP ;  /* 0x0000000000007918 */ /* 0x000fe20000000000 */
.L_x_14:
[----:B-123--:R-:W1:Y:S01]  /*0d90*/  LDCU UR4, c[0x0][0x36c] ;  /* 0x00006d80ff0477ac */ /* 0x00ee620008000800 */
[----:B------:R-:W-:Y:S01]  /*0da0*/  ISETP.NE.OR P3, PT, R0, 0x2, !P3 ;  /* 0x000000020000780c */ /* 0x000fe20005f65670 */
[----:B------:R-:W-:Y:S01]  /*0db0*/  NOP ;  /* 0x0000000000007918 */ /* 0x000fe20000000000 */
[----:B------:R-:W-:Y:S01]  /*0dc0*/  LOP3.LUT R0, R85, 0x1f, RZ, 0xc0, !PT ;  /* 0x0000001f55007812 */ /* 0x000fe200078ec0ff */
[----:B------:R-:W-:Y:S02]  /*0dd0*/  UISETP.NE.AND UP4, UPT, UR17, URZ, UPT ;  /* 0x000000ff1100728c */ /* 0x000fe4000bf85270 */
[----:B-1----:R-:W-:-:S09]  /*0de0*/  UISETP.EQ.U32.AND UP5, UPT, UR4, 0x1, UPT ;  /* 0x000000010400788c */ /* 0x002fd2000bfa2070 */
[----:B------:R-:W-:Y:S05]  /*0df0*/  BRA.U !UP5, `(.L_x_15) ;  /* 0x000000010d087547 */ /* 0x000fea000b800000 */
[----:B----4-:R-:W-:Y:S01]  /*0e00*/  UCGABAR_ARV ;  /* 0x00000000000079c7 */ /* 0x010fe20008000000 */
[----:B------:R-:W-:Y:S05]  /*0e10*/  BRA `(.L_x_16) ;  /* 0x0000000000047947 */ /* 0x000fea0003800000 */
.L_x_15:
[----:B----4-:R-:W-:Y:S01]  /*0e20*/  NOP ;  /* 0x0000000000007918 */ /* 0x010fe20000000000 */
.L_x_16:
[----:B------:R-:W1:Y:S01]  /*0e30*/  S2UR UR7, SR_CTAID.X ;  /* 0x00000000000779c3 */ /* 0x000e620000002500 */
[----:B------:R-:W-:-:S05]  /*0e40*/  CS2R.32 R77, SR_CgaSize ;  /* 0x00000000004d7805 */ /* 0x000fca0000008a00 */
[----:B------:R-:W-:-:S05]  /*0e50*/  IMAD R77, R77, -0xa0, RZ ;  /* 0xffffff604d4d7824 */ /* 0x000fca00078e02ff */
[----:B------:R-:W-:-:S14]  /*0e60*/  R2UR UR5, R77 ;  /* 0x000000004d0572ca */ /* 0x000fdc00000e0000 */
[----:B------:R-:W2:Y:S01]  /*0e70*/  LDCU UR5, c[0x0][UR5+0x2b0] ;  /* 0x00005600050577ac */ /* 0x000ea20008000800 */
[----:B------:R-:W-:-:S05]  /*0e80*/  CS2R.32 R77, SR_CgaSize ;  /* 0x00000000004d7805 */ /* 0x000fca0000008a00 */
[----:B------:R-:W-:-:S05]  /*0e90*/  IMAD R77, R77, -0xa0, RZ ;  /* 0xffffff604d4d7824 */ /* 0x000fca00078e02ff */
[----:B------:R-:W-:-:S14]  /*0ea0*/  R2UR UR4, R77 ;  /* 0x000000004d0472ca */ /* 0x000fdc00000e0000 */
[----:B------:R-:W3:Y:S01]  /*0eb0*/  LDCU UR4, c[0x0][UR4+0x2b4] ;  /* 0x00005680040477ac */ /* 0x000ee20008000800 */
[----:B------:R-:W4:Y:S01]  /*0ec0*/  S2UR UR8, SR_CTAID.Y ;  /* 0x00000000000879c3 */ /* 0x000f220000002600 */
[----:B------:R-:W-:-:S05]  /*0ed0*/  CS2R.32 R77, SR_CgaSize ;  /* 0x00000000004d7805 */ /* 0x000fca0000008a00 */
[----:B------:R-:W-:-:S05]  /*0ee0*/  IMAD R77, R77, -0xa0, RZ ;  /* 0xffffff604d4d7824 */ /* 0x000fca00078e02ff */
[----:B------:R-:W-:-:S14]  /*0ef0*/  R2UR UR9, R77 ;  /* 0x000000004d0972ca */ /* 0x000fdc00000e0000 */
[----:B------:R-:W3:Y:S01]  /*0f00*/  LDCU UR9, c[0x0][UR9+0x2a0] ;  /* 0x00005400090977ac */ /* 0x000ee20008000800 */
[----:B------:R-:W-:-:S05]  /*0f10*/  CS2R.32 R77, SR_CgaSize ;  /* 0x00000000004d7805 */ /* 0x000fca0000008a00 */
[----:B------:R-:W-:-:S05]  /*0f20*/  IMAD R77, R77, -0xa0, RZ ;  /* 0xffffff604d4d7824 */ /* 0x000fca00078e02ff */
[----:B------:R-:W-:-:S14]  /*0f30*/  R2UR UR10, R77 ;  /* 0x000000004d0a72ca */ /* 0x000fdc00000e0000 */
[----:B------:R-:W3:Y:S01]  /*0f40*/  LDCU UR10, c[0x0][UR10+0x2a4] ;  /* 0x000054800a0a77ac */ /* 0x000ee20008000800 */
[----:B------:R-:W3:Y:S01]  /*0f50*/  S2UR UR36, SR_CTAID.Z ;  /* 0x00000000002479c3 */ /* 0x000ee20000002700 */
[----:B------:R-:W3:Y:S01]  /*0f60*/  LDCU UR21, c[0x0][0xb24] ;  /* 0x00016480ff1577ac */ /* 0x000ee20008000800 */
[----:B------:R-:W3:Y:S01]  /*0f70*/  LDCU UR42, c[0x0][0xb24] ;  /* 0x00016480ff2a77ac */ /* 0x000ee20008000800 */
[----:B-1----:R-:W-:Y:S01]  /*0f80*/  I2FP.F32.U32 R3, UR7 ;  /* 0x0000000700037c45 */ /* 0x002fe20008201000 */
[----:B------:R-:W1:Y:S04]  /*0f90*/  LDCU UR28, c[0x0][0xb30] ;  /* 0x00016600ff1c77ac */ /* 0x000e680008000800 */
[----:B--2---:R-:W-:Y:S01]  /*0fa0*/  FMUL R3, R3, UR5 ;  /* 0x0000000503037c20 */ /* 0x004fe20008400000 */
[----:B------:R-:W-:Y:S01]  /*0fb0*/  USHF.L.U32 UR26, UR45, 0xa, URZ ;  /* 0x0000000a2d1a7899 */ /* 0x000fe200080006ff */
[----:B----4-:R-:W-:Y:S01]  /*0fc0*/  I2FP.F32.U32 R2, UR8 ;  /* 0x0000000800027c45 */ /* 0x010fe20008201000 */
[----:B------:R-:W-:Y:S01]  /*0fd0*/  UMOV UR16, UR7 ;  /* 0x0000000700107c82 */ /* 0x000fe20008000000 */
[----:B------:R-:W-:-:S02]  /*0fe0*/  UMOV UR20, UR8 ;  /* 0x0000000800147c82 */ /* 0x000fc40008000000 */
[----:B------:R-:W2:Y:S01]  /*0ff0*/  F2I.U32.TRUNC.NTZ R3, R3 ;  /* 0x0000000300037305 */ /* 0x000ea2000020f000 */
[----:B---3--:R-:W-:Y:S01]  /*1000*/  UISETP.GE.AND UP2, UPT, UR21, 0x1, UPT ;  /* 0x000000011500788c */ /* 0x008fe2000bf46270 */
[----:B------:R-:W-:-:S06]  /*1010*/  FMUL R2, R2, UR4 ;  /* 0x0000000402027c20 */ /* 0x000fcc0008400000 */
[----:B------:R-:W3:Y:S01]  /*1020*/  F2I.U32.TRUNC.NTZ R2, R2 ;  /* 0x0000000200027305 */ /* 0x000ee2000020f000 */
[----:B--2---:R-:W-:Y:S02]  /*1030*/  R2UR UR4, R3 ;  /* 0x00000000030472ca */ /* 0x004fe400000e0000 */
[----:B---3--:R-:W-:Y:S02]  /*1040*/  R2UR UR6, R2 ;  /* 0x00000000020672ca */ /* 0x008fe400000e0000 */
[----:B------:R-:W-:-:S09]  /*1050*/  PRMT R2, RZ, 0x7610, R2 ;  /* 0x00007610ff027816 */ /* 0x000fd20000000002 */
[----:B------:R-:W-:-:S04]  /*1060*/  UIADD3 UR5, UPT, UPT, -UR4, URZ, URZ ;  /* 0x000000ff04057290 */ /* 0x000fc8000fffe1ff */
[----:B------:R-:W-:Y:S02]  /*1070*/  UIMAD UR5, UR9, UR5, UR7 ;  /* 0x00000005090572a4 */ /* 0x000fe4000f8e0207 */
[----:B------:R-:W-:-:S04]  /*1080*/  UIADD3 UR4, UPT, UPT, -UR6, URZ, URZ ;  /* 0x000000ff06047290 */ /* 0x000fc8000fffe1ff */
[----:B------:R-:W-:Y:S01]  /*1090*/  IMAD.U32 R77, RZ, RZ, UR5 ;  /* 0x00000005ff4d7e24 */ /* 0x000fe2000f8e00ff */
[----:B------:R-:W-:-:S06]  /*10a0*/  UIMAD UR4, UR10, UR4, UR8 ;  /* 0x000000040a0472a4 */ /* 0x000fcc000f8e0208 */
[----:B------:R-:W-:Y:S01]  /*10b0*/  IMAD.U32 R76, RZ, RZ, UR4 ;  /* 0x00000004ff4c7e24 */ /* 0x000fe2000f8e00ff */
[----:B-1----:R-:W-:Y:S06]  /*10c0*/  BRA.U UP4, `(.L_x_17) ;  /* 0x0000000104807547 */ /* 0x002fec000b800000 */
[----:B------:R-:W-:Y:S02]  /*10d0*/  R2UR UR9, R76 ;  /* 0x000000004c0972ca */ /* 0x000fe400000e0000 */
[----:B------:R-:W-:-:S11]  /*10e0*/  R2UR UR8, R77 ;  /* 0x000000004d0872ca */ /* 0x000fd600000e0000 */
[----:B------:R-:W-:Y:S02]  /*10f0*/  UISETP.NE.AND UP0, UPT, UR9, 0x1, UPT ;  /* 0x000000010900788c */ /* 0x000fe4000bf05270 */
[----:B------:R-:W-:Y:S02]  /*1100*/  UISETP.NE.AND UP1, UPT, UR9, 0x2, UPT ;  /* 0x000000020900788c */ /* 0x000fe4000bf25270 */
[----:B------:R-:W-:Y:S02]  /*1110*/  USEL UR5, URZ, 0x2, UP0 ;  /* 0x00000002ff057887 */ /* 0x000fe40008000000 */
[----:B------:R-:W-:Y:S02]  /*1120*/  UISETP.NE.AND UP0, UPT, UR9, 0x3, UPT ;  /* 0x000000030900788c */ /* 0x000fe4000bf05270 */
[----:B------:R-:W-:Y:S02]  /*1130*/  USEL UR4, URZ, 0x4, UP1 ;  /* 0x00000004ff047887 */ /* 0x000fe40008800000 */
[----:B------:R-:W-:-:S02]  /*1140*/  UISETP.NE.AND UP1, UPT, UR9, 0x4, UPT ;  /* 0x000000040900788c */ /* 0x000fc4000bf25270 */
[----:B------:R-:W-:Y:S02]  /*1150*/  USEL UR7, URZ, 0x8, UP0 ;  /* 0x00000008ff077887 */ /* 0x000fe40008000000 */
[----:B------:R-:W-:Y:S02]  /*1160*/  UISETP.NE.AND UP0, UPT, UR9, 0x5, UPT ;  /* 0x000000050900788c */ /* 0x000fe4000bf05270 */
[----:B------:R-:W-:Y:S02]  /*1170*/  USEL UR6, URZ, 0x10, UP1 ;  /* 0x00000010ff067887 */ /* 0x000fe40008800000 */
[----:B------:R-:W-:Y:S02]  /*1180*/  UISETP.NE.AND UP1, UPT, UR9, 0x6, UPT ;  /* 0x000000060900788c */ /* 0x000fe4000bf25270 */
[----:B------:R-:W-:Y:S02]  /*1190*/  USEL UR11, URZ, 0x20, UP0 ;  /* 0x00000020ff0b7887 */ /* 0x000fe40008000000 */
[----:B------:R-:W-:-:S02]  /*11a0*/  UISETP.NE.AND UP0, UPT, UR9, 0x7, UPT ;  /* 0x000000070900788c */ /* 0x000fc4000bf05270 */
[----:B------:R-:W-:Y:S02]  /*11b0*/  USEL UR12, URZ, 0x40, UP1 ;  /* 0x00000040ff0c7887 */ /* 0x000fe40008800000 */
[----:B------:R-:W-:Y:S02]  /*11c0*/  UISETP.NE.AND UP1, UPT, UR9, URZ, UPT ;  /* 0x000000ff0900728c */ /* 0x000fe4000bf25270 */
[----:B------:R-:W-:Y:S02]  /*11d0*/  USEL UR13, URZ, 0x80, UP0 ;  /* 0x00000080ff0d7887 */ /* 0x000fe40008000000 */
[----:B------:R-:W-:Y:S02]  /*11e0*/  UISETP.NE.AND UP0, UPT, UR8, URZ, UPT ;  /* 0x000000ff0800728c */ /* 0x000fe4000bf05270 */
[----:B------:R-:W-:Y:S02]  /*11f0*/  UISETP.EQ.OR UP1, UPT, UR8, URZ, !UP1 ;  /* 0x000000ff0800728c */ /* 0x000fe4000cf22670 */
[----:B------:R-:W-:-:S02]  /*1200*/  USEL UR9, UR5, 0x2, UP0 ;  /* 0x0000000205097887 */ /* 0x000fc40008000000 */
[----:B------:R-:W-:Y:S02]  /*1210*/  USEL UR4, UR4, 0x4, UP0 ;  /* 0x0000000404047887 */ /* 0x000fe40008000000 */
[----:B------:R-:W-:Y:S02]  /*1220*/  USEL UR5, URZ, 0x1, !UP1 ;  /* 0x00000001ff057887 */ /* 0x000fe4000c800000 */
[----:B------:R-:W-:Y:S02]  /*1230*/  USEL UR10, UR7, 0x8, UP0 ;  /* 0x00000008070a7887 */ /* 0x000fe40008000000 */
[----:B------:R-:W-:Y:S02]  /*1240*/  USEL UR8, UR6, 0x10, UP0 ;  /* 0x0000001006087887 */ /* 0x000fe40008000000 */
[----:B------:R-:W-:Y:S02]  /*1250*/  UIADD3 UR4, UPT, UPT, UR4, UR9, UR5 ;  /* 0x0000000904047290 */ /* 0x000fe4000fffe005 */
[----:B------:R-:W-:-:S02]  /*1260*/  USEL UR7, UR11, 0x20, UP0 ;  /* 0x000000200b077887 */ /* 0x000fc40008000000 */
[----:B------:R-:W-:Y:S02]  /*1270*/  USEL UR6, UR12, 0x40, UP0 ;  /* 0x000000400c067887 */ /* 0x000fe40008000000 */
[----:B------:R-:W-:Y:S02]  /*1280*/  UIADD3 UR4, UPT, UPT, UR8, UR10, UR4 ;  /* 0x0000000a08047290 */ /* 0x000fe4000fffe004 */
[----:B------:R-:W-:Y:S02]  /*1290*/  USEL UR5, UR13, 0x80, UP0 ;  /* 0x000000800d057887 */ /* 0x000fe40008000000 */
[----:B------:R-:W-:-:S04]  /*12a0*/  UIADD3 UR4, UPT, UPT, UR6, UR7, UR4 ;  /* 0x0000000706047290 */ /* 0x000fc8000fffe004 */
[----:B------:R-:W-:-:S06]  /*12b0*/  UIADD3 UR4, UPT, UPT, UR4, UR5, URZ ;  /* 0x0000000504047290 */ /* 0x000fcc000fffe0ff */
[----:B------:R-:W-:Y:S02]  /*12c0*/  IMAD.U32 R2, RZ, RZ, UR4 ;  /* 0x00000004ff027e24 */ /* 0x000fe4000f8e00ff */
.L_x_17:
[----:B------:R-:W-:Y:S05]  /*12d0*/  BRA.U !UP2, `(.L_x_18) ;  /* 0x000000010ad47547 */ /* 0x000fea000b800000 */
[----:B------:R-:W1:Y:S01]  /*12e0*/  LDCU.128 UR12, c[0x0][0xb10] ;  /* 0x00016200ff0c77ac */ /* 0x000e620008000c00 */
[----:B------:R-:W2:Y:S01]  /*12f0*/  LDCU UR6, c[0x0][0x370] ;  /* 0x00006e00ff0677ac */ /* 0x000ea20008000800 */
[----:B------:R-:W3:Y:S01]  /*1300*/  LDCU UR5, c[0x0][0x374] ;  /* 0x00006e80ff0577ac */ /* 0x000ee20008000800 */
[----:B------:R-:W4:Y:S01]  /*1310*/  LDCU UR27, c[0x0][0xb0c] ;  /* 0x00016180ff1b77ac */ /* 0x000f220008000800 */
[----:B------:R-:W4:Y:S01]  /*1320*/  LDCU UR4, c[0x0][0xb20] ;  /* 0x00016400ff0477ac */ /* 0x000f220008000800 */
[----:B------:R-:W4:Y:S01]  /*1330*/  LDCU.64 UR8, c[0x0][0xb28] ;  /* 0x00016500ff0877ac */ /* 0x000f220008000a00 */
[----:B-1----:R-:W-:Y:S02]  /*1340*/  UISETP.NE.AND UP0, UPT, UR14, 0x1, UPT ;  /* 0x000000010e00788c */ /* 0x002fe4000bf05270 */
[----:B---3--:R-:W-:Y:S02]  /*1350*/  UIMAD.WIDE.U32 UR10, UR5, UR15, URZ ;  /* 0x0000000f050a72a5 */ /* 0x008fe4000f8e00ff */
[----:B--2---:R-:W-:-:S02]  /*1360*/  UIMAD.WIDE.U32 UR22, UR6, UR12, URZ ;  /* 0x0000000c061672a5 */ /* 0x004fc4000f8e00ff */
[----:B----4-:R-:W-:Y:S02]  /*1370*/  UISETP.NE.AND UP1, UPT, UR27, 0x1, UPT ;  /* 0x000000011b00788c */ /* 0x010fe4000bf25270 */
[----:B------:R-:W-:Y:S01]  /*1380*/  UISETP.NE.AND UP2, UPT, UR21, 0x1, UPT ;  /* 0x000000011500788c */ /* 0x000fe2000bf45270 */
[----:B------:R-:W-:Y:S02]  /*1390*/  UMOV UR10, UR11 ;  /* 0x0000000b000a7c82 */ /* 0x000fe40008000000 */
[----:B------:R-:W-:Y:S01]  /*13a0*/  UMOV UR22, UR23 ;  /* 0x0000001700167c82 */ /* 0x000fe20008000000 */
[----:B------:R-:W-:Y:S02]  /*13b0*/  @UP0 USHF.R.U32.HI UR5, URZ, UR4, UR10 ;  /* 0x00000004ff050299 */ /* 0x000fe4000801160a */
[----:B------:R-:W-:Y:S02]  /*13c0*/  UIMAD.WIDE.U32 UR24, UR20, UR15, URZ ;  /* 0x0000000f141872a5 */ /* 0x000fe4000f8e00ff */
[----:B------:R-:W-:-:S02]  /*13d0*/  UIMAD.WIDE.U32 UR10, UR5, UR8, URZ ;  /* 0x00000008050a72a5 */ /* 0x000fc4000f8e00ff */
[----:B------:R-:W-:Y:S02]  /*13e0*/  @UP1 USHF.R.U32.HI UR6, URZ, UR13, UR22 ;  /* 0x0000000dff061299 */ /* 0x000fe40008011616 */
[----:B------:R-:W-:Y:S02]  /*13f0*/  UIMAD.WIDE.U32 UR18, UR16, UR12, URZ ;  /* 0x0000000c101272a5 */ /* 0x000fe4000f8e00ff */
[----:B------:R-:W-:Y:S01]  /*1400*/  UIMAD.WIDE.U32 UR22, UR6, UR8, URZ ;  /* 0x00000008061672a5 */ /* 0x000fe2000f8e00ff */
[----:B------:R-:W-:Y:S01]  /*1410*/  UMOV UR24, UR25 ;  /* 0x0000001900187c82 */ /* 0x000fe20008000000 */
[----:B------:R-:W-:Y:S01]  /*1420*/  UMOV UR10, UR11 ;  /* 0x0000000b000a7c82 */ /* 0x000fe20008000000 */
[----:B------:R-:W-:Y:S02]  /*1430*/  USHF.R.U32.HI UR24, URZ, UR4, UR24 ;  /* 0x00000004ff187299 */ /* 0x000fe40008011618 */
[----:B------:R-:W-:Y:S02]  /*1440*/  @UP2 USHF.R.U32.HI UR5, URZ, UR9, UR10 ;  /* 0x00000009ff052299 */ /* 0x000fe4000801160a */
[----:B------:R-:W-:Y:S01]  /*1450*/  UMOV UR7, UR23 ;  /* 0x0000001700077c82 */ /* 0x000fe20008000000 */
[----:B------:R-:W-:Y:S01]  /*1460*/  UMOV UR18, UR19 ;  /* 0x0000001300127c82 */ /* 0x000fe20008000000 */
[----:B------:R-:W-:-:S02]  /*1470*/  @UP2 USHF.R.U32.HI UR6, URZ, UR9, UR7 ;  /* 0x00000009ff062299 */ /* 0x000fc40008011607 */
[----:B------:R-:W-:Y:S02]  /*1480*/  USHF.R.U32.HI UR13, URZ, UR13, UR18 ;  /* 0x0000000dff0d7299 */ /* 0x000fe40008011612 */
[----:B------:R-:W-:Y:S02]  /*1490*/  USEL UR4, UR20, UR24, !UP0 ;  /* 0x0000001814047287 */ /* 0x000fe4000c000000 */
[----:B------:R-:W-:Y:S02]  /*14a0*/  UIMAD UR7, UR5, UR21, URZ ;  /* 0x00000015050772a4 */ /* 0x000fe4000f8e02ff */
[----:B------:R-:W-:Y:S02]  /*14b0*/  USEL UR5, UR16, UR13, !UP1 ;  /* 0x0000000d10057287 */ /* 0x000fe4000c800000 */
[----:B------:R-:W-:Y:S02]  /*14c0*/  UIMAD UR12, UR6, UR21, URZ ;  /* 0x00000015060c72a4 */ /* 0x000fe4000f8e02ff */
[----:B------:R-:W-:-:S02]  /*14d0*/  UISETP.GE.AND UP0, UPT, UR4, UR7, UPT ;  /* 0x000000070400728c */ /* 0x000fc4000bf06270 */
[----:B------:R-:W-:Y:S02]  /*14e0*/  UIMAD.WIDE.U32 UR10, UR4, UR8, URZ ;  /* 0x00000008040a72a5 */ /* 0x000fe4000f8e00ff */
[----:B------:R-:W-:Y:S02]  /*14f0*/  UISETP.GE.OR UP0, UPT, UR5, UR12, UP0 ;  /* 0x0000000c0500728c */ /* 0x000fe40008706670 */
[----:B------:R-:W-:Y:S02]  /*1500*/  UIMAD.WIDE.U32 UR12, UR5, UR8, URZ ;  /* 0x00000008050c72a5 */ /* 0x000fe4000f8e00ff */
[----:B------:R-:W-:Y:S01]  /*1510*/  UIADD3 UR10, UPT, UPT, -UR4, URZ, URZ ;  /* 0x000000ff040a7290 */ /* 0x000fe2000fffe1ff */
[----:B------:R-:W-:Y:S01]  /*1520*/  UMOV UR8, UR11 ;  /* 0x0000000b00087c82 */ /* 0x000fe20008000000 */
[----:B------:R-:W-:Y:S02]  /*1530*/  UIADD3 UR11, UPT, UPT, -UR5, URZ, URZ ;  /* 0x000000ff050b7290 */ /* 0x000fe4000fffe1ff */
[----:B------:R-:W-:-:S03]  /*1540*/  USHF.R.U32.HI UR8, URZ, UR9, UR8 ;  /* 0x00000009ff087299 */ /* 0x000fc60008011608 */
[----:B------:R-:W-:Y:S01]  /*1550*/  @!UP0 UMOV UR7, UR13 ;  /* 0x0000000d00078c82 */ /* 0x000fe20008000000 */
[----:B------:R-:W-:Y:S02]  /*1560*/  UIMAD UR20, UR14, UR10, UR20 ;  /* 0x0000000a0e1472a4 */ /* 0x000fe4000f8e0214 */
[----:B------:R-:W-:Y:S02]  /*1570*/  USEL UR8, UR4, UR8, !UP2 ;  /* 0x0000000804087287 */ /* 0x000fe4000d000000 */
[----:B------:R-:W-:Y:S02]  /*1580*/  @!UP0 USHF.R.U32.HI UR7, URZ, UR9, UR7 ;  /* 0x00000009ff078299 */ /* 0x000fe40008011607 */
[----:B------:R-:W-:Y:S02]  /*1590*/  UIADD3 UR9, UPT, UPT, -UR8, URZ, URZ ;  /* 0x000000ff08097290 */ /* 0x000fe4000fffe1ff */
[----:B------:R-:W-:Y:S02]  /*15a0*/  @!UP0 USEL UR7, UR5, UR7, !UP2 ;  /* 0x0000000705078287 */ /* 0x000fe4000d000000 */
[----:B------:R-:W-:-:S02]  /*15b0*/  UIMAD UR9, UR21, UR9, UR4 ;  /* 0x00000009150972a4 */ /* 0x000fc4000f8e0204 */
[----:B------:R-:W-:Y:S02]  /*15c0*/  @!UP0 UIADD3 UR8, UPT, UPT, UR8, -UR7, URZ ;  /* 0x8000000708088290 */ /* 0x000fe4000fffe0ff */
[----:B------:R-:W-:Y:S02]  /*15d0*/  @!UP0 UIMAD UR6, UR9, UR6, UR7 ;  /* 0x00000006090682a4 */ /* 0x000fe4000f8e0207 */
[----:B------:R-:W-:Y:S02]  /*15e0*/  @!UP0 UIMAD UR4, UR8, UR21, UR5 ;  /* 0x00000015080482a4 */ /* 0x000fe4000f8e0205 */
[----:B------:R-:W-:Y:S02]  /*15f0*/  UIMAD UR16, UR27, UR11, UR16 ;  /* 0x0000000b1b1072a4 */ /* 0x000fe4000f8e0210 */
[----:B------:R-:W-:Y:S01]  /*1600*/  UIMAD UR20, UR4, UR14, UR20 ;  /* 0x0000000e041472a4 */ /* 0x000fe2000f8e0214 */
[----:B------:R-:W-:Y:S02]  /*1610*/  @!UP0 UMOV UR5, UR6 ;  /* 0x0000000600058c82 */ /* 0x000fe40008000000 */
[----:B------:R-:W-:-:S12]  /*1620*/  UIMAD UR16, UR5, UR27, UR16 ;  /* 0x0000001b051072a4 */ /* 0x000fd8000f8e0210 */
.L_x_18:
[----:B------:R-:W-:Y:S02]  /*1630*/  UISETP.NE.AND UP1, UPT, UR28, 0x1, UPT ;  /* 0x000000011c00788c */ /* 0x000fe4000bf25270 */
[----:B------:R-:W-:Y:S02]  /*1640*/  UISETP.NE.AND UP0, UPT, UR17, 0x2, UPT ;  /* 0x000000021100788c */ /* 0x000fe4000bf05270 */
[----:B------:R-:W-:-:S05]  /*1650*/  ULOP3.LUT UR24, UR26, 0x1c00, URZ, 0xc0, !UPT ;  /* 0x00001c001a187892 */ /* 0x000fca000f8ec0ff */
[----:B------:R-:W-:Y:S07]  /*1660*/  BRA.U UP1, `(.L_x_19) ;  /* 0x0000000101447547 */ /* 0x000fee000b800000 */
[----:B------:R-:W1:Y:S01]  /*1670*/  LDCU.128 UR8, c[0x0][0xb10] ;  /* 0x00016200ff0877ac */ /* 0x000e620008000c00 */
[----:B------:R-:W2:Y:S01]  /*1680*/  LDCU UR12, c[0x0][0xb0c] ;  /* 0x00016180ff0c77ac */ /* 0x000ea20008000800 */
[----:B------:R-:W3:Y:S01]  /*1690*/  LDCU UR13, c[0x0][0xb20] ;  /* 0x00016400ff0d77ac */ /* 0x000ee20008000800 */
[----:B-1----:R-:W-:Y:S02]  /*16a0*/  UIMAD.WIDE.U32 UR6, UR16, UR8, URZ ;  /* 0x00000008100672a5 */ /* 0x002fe4000f8e00ff */
[----:B------:R-:W-:Y:S02]  /*16b0*/  UIMAD.WIDE.U32 UR4, UR20, UR11, URZ ;  /* 0x0000000b140472a5 */ /* 0x000fe4000f8e00ff */
[----:B--2---:R-:W-:Y:S02]  /*16c0*/  UISETP.NE.AND UP2, UPT, UR12, 0x1, UPT ;  /* 0x000000010c00788c */ /* 0x004fe4000bf45270 */
[----:B------:R-:W-:Y:S01]  /*16d0*/  UISETP.NE.AND UP1, UPT, UR10, 0x1, UPT ;  /* 0x000000010a00788c */ /* 0x000fe2000bf25270 */
[----:B------:R-:W-:-:S02]  /*16e0*/  UMOV UR6, UR7 ;  /* 0x0000000700067c82 */ /* 0x000fc40008000000 */
[----:B------:R-:W-:Y:S01]  /*16f0*/  UMOV UR4, UR5 ;  /* 0x0000000500047c82 */ /* 0x000fe20008000000 */
[----:B------:R-:W-:Y:S02]  /*1700*/  USHF.R.U32.HI UR6, URZ, UR9, UR6 ;  /* 0x00000009ff067299 */ /* 0x000fe40008011606 */
[----:B---3--:R-:W-:Y:S02]  /*1710*/  USHF.R.U32.HI UR4, URZ, UR13, UR4 ;  /* 0x0000000dff047299 */ /* 0x008fe40008011604 */
[----:B------:R-:W-:Y:S02]  /*1720*/  USEL UR5, UR16, UR6, !UP2 ;  /* 0x0000000610057287 */ /* 0x000fe4000d000000 */
[----:B------:R-:W-:-:S04]  /*1730*/  USEL UR4, UR20, UR4, !UP1 ;  /* 0x0000000414047287 */ /* 0x000fc8000c800000 */
[----:B------:R-:W-:Y:S02]  /*1740*/  UIADD3 UR6, UPT, UPT, UR5, -UR4, URZ ;  /* 0x8000000405067290 */ /* 0x000fe4000fffe0ff */
[----:B------:R-:W-:Y:S02]  /*1750*/  UIADD3 UR4, UPT, UPT, -UR5, UR4, URZ ;  /* 0x0000000405047290 */ /* 0x000fe4000fffe1ff */
[----:B------:R-:W-:Y:S02]  /*1760*/  UIMAD UR20, UR6, UR10, UR20 ;  /* 0x0000000a061472a4 */ /* 0x000fe4000f8e0214 */
[----:B------:R-:W-:-:S12]  /*1770*/  UIMAD UR16, UR4, UR12, UR16 ;  /* 0x0000000c041072a4 */ /* 0x000fd8000f8e0210 */
.L_x_19:
[----:B------:R-:W-:Y:S05]  /*1780*/  BRA.U !UP5, `(.L_x_20) ;  /* 0x000000010d0c7547 */ /* 0x000fea000b800000 */
[----:B------:R-:W-:Y:S01]  /*1790*/  UCGABAR_WAIT ;  /* 0x0000000000007dc7 */ /* 0x000fe20008000000 */
[----:B------:R-:W-:Y:S01]  /*17a0*/  CCTL.IVALL ;  /* 0x00000000ff00798f */ /* 0x000fe20002000000 */
[----:B------:R-:W-:Y:S05]  /*17b0*/  BRA `(.L_x_21) ;  /* 0x0000000000047947 */ /* 0x000fea0003800000 */
.L_x_20:
[----:B------:R-:W-:Y:S06]  /*17c0*/  BAR.SYNC.DEFER_BLOCKING 0x0 ;  /* 0x0000000000007b1d */ /* 0x000fec0000010000 */
.L_x_21:
[----:B------:R-:W-:Y:S05]  /*17d0*/  BRA.U UP0, `(.L_x_22) ;  /* 0x0000001100e87547 */ /* 0x000fea000b800000 */
[----:B------:R-:W1:Y:S01]  /*17e0*/  LDCU UR6, c[0x0][0x38c] ;  /* 0x00007180ff0677ac */ /* 0x000e620008000800 */
[----:B------:R-:W-:Y:S01]  /*17f0*/  PLOP3.LUT P1, PT, PT, PT, UP3, 0x80, 0x8 ;  /* 0x000000000008781c */ /* 0x000fe20003f2f038 */
[----:B------:R-:W-:Y:S01]  /*1800*/  IMAD.MOV.U32 R12, RZ, RZ, 0x1 ;  /* 0x00000001ff0c7424 */ /* 0x000fe200078e00ff */
[----:B------:R-:W-:Y:S01]  /*1810*/  ISETP.EQ.OR P2, PT, R0, RZ, P3 ;  /* 0x000000ff0000720c */ /* 0x000fe20001f42670 */
[----:B------:R-:W-:Y:S01]  /*1820*/  UISETP.NE.AND UP1, UPT, UR17, URZ, UPT ;  /* 0x000000ff1100728c */ /* 0x000fe2000bf25270 */
[----:B------:R-:W-:Y:S02]  /*1830*/  PLOP3.LUT P1, PT, P1, PT, PT, 0x8, 0x80 ;  /* 0x000000000080781c */ /* 0x000fe40000f2e170 */
[----:B------:R-:W-:Y:S01]  /*1840*/  CS2R R10, SRZ ;  /* 0x00000000000a7805 */ /* 0x000fe2000001ff00 */
[----:B------:R-:W-:Y:S01]  /*1850*/  IMAD.MOV.U32 R9, RZ, RZ, RZ ;  /* 0x000000ffff097224 */ /* 0x000fe200078e00ff */
[----:B------:R-:W2:Y:S01]  /*1860*/  LDCU UR39, c[0x0][0x370] ;  /* 0x00006e00ff2777ac */ /* 0x000ea20008000800 */
[----:B------:R-:W-:Y:S01]  /*1870*/  IMAD.MOV.U32 R8, RZ, RZ, 0x1 ;  /* 0x00000001ff087424 */ /* 0x000fe200078e00ff */
[----:B------:R-:W-:Y:S01]  /*1880*/  USEL UR25, UR43, 0x2, UP1 ;  /* 0x000000022b197887 */ /* 0x000fe20008800000 */
[----:B------:R-:W3:Y:S01]  /*1890*/  LDCU.64 UR28, c[0x0][0x348] ;  /* 0x00006900ff1c77ac */ /* 0x000ee20008000a00 */
[----:B-1----:R-:W-:-:S02]  /*18a0*/  UIADD3 UR5, UPT, UPT, UR6, 0x7f, URZ ;  /* 0x0000007f06057890 */ /* 0x002fc4000fffe0ff */
[----:B------:R-:W-:Y:S02]  /*18b0*/  USHF.R.U32.HI UR44, URZ, 0x7, UR24 ;  /* 0x00000007ff2c7899 */ /* 0x000fe40008011618 */
[----:B------:R-:W-:Y:S02]  /*18c0*/  USHF.R.S32.HI UR4, URZ, 0x1f, UR5 ;  /* 0x0000001fff047899 */ /* 0x000fe40008011405 */
[----:B------:R-:W-:Y:S02]  /*18d0*/  UIADD3 UR46, UPT, UPT, UR6, 0xfe, URZ ;  /* 0x000000fe062e7890 */ /* 0x000fe4000fffe0ff */
[----:B------:R-:W-:Y:S01]  /*18e0*/  ULEA.HI UR4, UR4, UR5, URZ, 0x7 ;  /* 0x0000000504047291 */ /* 0x000fe2000f8f38ff */
[----:B------:R-:W1:Y:S03]  /*18f0*/  LDCU UR38, c[0x0][0x374] ;  /* 0x00006e80ff2677ac */ /* 0x000e660008000800 */
[----:B------:R-:W-:-:S02]  /*1900*/  USHF.R.S32.HI UR41, URZ, 0x7, UR4 ;  /* 0x00000007ff297899 */ /* 0x000fc40008011404 */
[----:B------:R-:W-:Y:S02]  /*1910*/  UIADD3 UR4, UPT, UPT, UR6, -0x1, URZ ;  /* 0xffffffff06047890 */ /* 0x000fe4000fffe0ff */
[----:B------:R-:W-:Y:S02]  /*1920*/  UISETP.LT.U32.AND UP0, UPT, UR41, 0x5, UPT ;  /* 0x000000052900788c */ /* 0x000fe4000bf01070 */
[----:B------:R-:W-:Y:S02]  /*1930*/  UISETP.GE.U32.AND UP2, UPT, UR4, -0xff, UPT ;  /* 0xffffff010400788c */ /* 0x000fe4000bf46070 */
[----:B------:R-:W-:Y:S01]  /*1940*/  USEL UR40, UR41, 0x5, UP0 ;  /* 0x0000000529287887 */ /* 0x000fe20008000000 */
[----:B------:R-:W-:-:S03]  /*1950*/  UMOV UR5, URZ ;  /* 0x000000ff00057c82 */ /* 0x000fc60008000000 */
[----:B------:R-:W-:Y:S02]  /*1960*/  UIADD3 UR21, UPT, UPT, UR40, -0x1, URZ ;  /* 0xffffffff28157890 */ /* 0x000fe4000fffe0ff */
[----:B------:R-:W-:-:S03]  /*1970*/  UIADD3 UR43, UPT, UPT, UR41, -UR40, URZ ;  /* 0x80000028292b7290 */ /* 0x000fc6000fffe0ff */
[----:B------:R-:W-:-:S04]  /*1980*/  @UP2 UIADD3 UR21, UPT, UPT, UR40, URZ, URZ ;  /* 0x000000ff28152290 */ /* 0x000fc8000fffe0ff */
[----:B-123--:R-:W-:-:S12]  /*1990*/  UIADD3 UR21, UPT, UPT, UR21, 0x1, URZ ;  /* 0x0000000115157890 */ /* 0x00efd8000fffe0ff */
.L_x_42:
[----:B------:R-:W-:Y:S01]  /*19a0*/  UISETP.NE.AND UP0, UPT, UR45, URZ, UPT ;  /* 0x000000ff2d00728c */ /* 0x000fe2000bf05270 */
[----:B------:R-:W1:Y:S08]  /*19b0*/  S2UR UR45, SR_CgaCtaId ;  /* 0x00000000002d79c3 */ /* 0x000e700000008800 */
[----:B------:R-:W-:Y:S05]  /*19c0*/  BRA.U UP0, `(.L_x_23) ;  /* 0x0000000100347547 */ /* 0x000fea000b800000 */
[----:B------:R-:W2:Y:S01]  /*19d0*/  S2R R0, SR_CgaCtaId ;  /* 0x0000000000007919 */ /* 0x000ea20000008800 */
[----:B------:R-:W-:-:S04]  /*19e0*/  MOV R2, 0x400 ;  /* 0x0000040000027802 */ /* 0x000fc80000000f00 */
[----:B--2---:R-:W-:Y:S02]  /*19f0*/  LEA R0, R0, R2, 0x18 ;  /* 0x0000000200007211 */ /* 0x004fe400078ec0ff */
[----:B------:R-:W-:-:S03]  /*1a00*/  SHF.L.U32 R2, R8, 0x1f, RZ ;  /* 0x0000001f08027819 */ /* 0x000fc600000006ff */
[----:B------:R-:W-:-:S04]  /*1a10*/  IMAD R0, R9, 0x8, R0 ;  /* 0x0000000809007824 */ /* 0x000fc800078e0200 */
[----:B------:R-:W2:Y:S02]  /*1a20*/  SYNCS.PHASECHK.TRANS64.TRYWAIT P0, [R0+URZ+0x110], R2 ;  /* 0x00011002000075a7 */ /* 0x000ea400080011ff */
[----:B--2---:R-:W-:Y:S05]  /*1a30*/  @!P0 BRA `(.L_x_24) ;  /* 0x0000007c00cc8947 */ /* 0x004fea0003800000 */
.L_x_133:
[----:B------:R-:W-:Y:S01]  /*1a40*/  VIADD R9, R9, 0x1 ;  /* 0x0000000109097836 */ /* 0x000fe20000000000 */
[----:B------:R2:W-:Y:S04]  /*1a50*/  SYNCS.ARRIVE.TRANS64.A1T0 RZ, [R0+URZ+0x100], RZ ;  /* 0x000100ff00ff79a7 */ /* 0x0005e800081000ff */
[----:B------:R-:W-:-:S04]  /*1a60*/  ISETP.NE.AND P0, PT, R9, 0x2, PT ;  /* 0x000000020900780c */ /* 0x000fc80003f05270 */
[----:B------:R-:W-:Y:S02]  /*1a70*/  SEL R9, R9, RZ, P0 ;  /* 0x000000ff09097207 */ /* 0x000fe40000000000 */
[----:B--2---:R-:W-:-:S04]  /*1a80*/  SEL R0, RZ, 0x1, P0 ;  /* 0x00000001ff007807 */ /* 0x004fc80000000000 */
[----:B------:R-:W-:-:S07]  /*1a90*/  LOP3.LUT R8, R8, R0, RZ, 0x3c, !PT ;  /* 0x0000000008087212 */ /* 0x000fce00078e3cff */
.L_x_23:
[----:B------:R-:W-:Y:S01]  /*1aa0*/  UMOV UR6, 0x400 ;  /* 0x0000040000067882 */ /* 0x000fe20000000000 */
[----:B------:R-:W-:Y:S01]  /*1ab0*/  SHF.L.U32 R0, R12, 0x1f, RZ ;  /* 0x0000001f0c007819 */ /* 0x000fe200000006ff */
[----:B-1----:R-:W-:Y:S02]  /*1ac0*/  ULEA UR6, UR45, UR6, 0x18 ;  /* 0x000000062d067291 */ /* 0x002fe4000f8ec0ff */
[----:B------:R-:W-:Y:S02]  /*1ad0*/  UISETP.GE.U32.AND UP0, UPT, UR46, 0xff, UPT ;  /* 0x000000ff2e00788c */ /* 0x000fe4000bf06070 */
[----:B------:R-:W-:Y:S02]  /*1ae0*/  ULEA UR4, UR5, UR6, 0x3 ;  /* 0x0000000605047291 */ /* 0x000fe4000f8e18ff */
[----:B------:R-:W-:Y:S02]  /*1af0*/  USHF.L.U32 UR11, UR20, 0x8, URZ ;  /* 0x00000008140b7899 */ /* 0x000fe400080006ff */
[----:B------:R-:W-:Y:S01]  /*1b00*/  ULEA UR35, UR16, UR44, 0x6 ;  /* 0x0000002c10237291 */ /* 0x000fe2000f8e30ff */
[----:B------:R-:W-:-:S04]  /*1b10*/  UMOV UR13, URZ ;  /* 0x000000ff000d7c82 */ /* 0x000fc80008000000 */
[----:B------:R1:W2:Y:S01]  /*1b20*/  SYNCS.PHASECHK.TRANS64.TRYWAIT P0, [UR4+0x28], R0 ;  /* 0x00002800ff0075a7 */ /* 0x0002a20008001104 */
[----:B------:R-:W-:Y:S06]  /*1b30*/  BRA.U !UP0, `(.L_x_25) ;  /* 0x0000000108bc7547 */ /* 0x000fec000b800000 */
[----:B------:R-:W-:Y:S01]  /*1b40*/  UMOV UR7, URZ ;  /* 0x000000ff00077c82 */ /* 0x000fe20008000000 */
[----:B------:R-:W-:-:S05]  /*1b50*/  UMOV UR4, UR5 ;  /* 0x0000000500047c82 */ /* 0x000fca0008000000 */
.L_x_31:
[----:B------:R-:W-:Y:S01]  /*1b60*/  ULEA UR33, UR4, UR6, 0x3 ;  /* 0x0000000604217291 */ /* 0x000fe2000f8e18ff */
[----:B--2---:R-:W-:Y:S01]  /*1b70*/  @!P3 MOV R2, 0xa000 ;  /* 0x0000a0000002b802 */ /* 0x004fe20000000f00 */
[----:B--2-4-:R-:W-:Y:S10]  /*1b80*/  @P0 BRA `(.L_x_26) ;  /* 0x00000000000c0947 */ /* 0x014ff40003800000 */
[----:B------:R-:W-:-:S04]  /*1b90*/  SHF.L.U32 R3, R12, 0x1f, RZ ;  /* 0x0000001f0c037819 */ /* 0x000fc800000006ff */
[----:B------:R-:W2:Y:S02]  /*1ba0*/  SYNCS.PHASECHK.TRANS64.TRYWAIT P0, [UR33+0x28], R3 ;  /* 0x00002803ff0075a7 */ /* 0x000ea40008001121 */
[----:B--2---:R-:W-:Y:S05]  /*1bb0*/  @!P0 BRA `(.L_x_27) ;  /* 0x0000007c00808947 */ /* 0x004fea0003800000 */
.L_x_26:
[----:B------:R2:W-:Y:S01]  /*1bc0*/  @!P3 SYNCS.ARRIVE.TRANS64 RZ, [UR33], R2 ;  /* 0x00000002ffffb9a7 */ /* 0x0005e20008000021 */
[----:B------:R-:W-:-:S04]  /*1bd0*/  ULOP3.LUT UR5, UR25, 0x2, URZ, 0xfc, !UPT ;  /* 0x0000000219057892 */ /* 0x000fc8000f8efcff */
[----:B------:R-:W-:-:S09]  /*1be0*/  UISETP.NE.AND UP0, UPT, UR5, 0x2, UPT ;  /* 0x000000020500788c */ /* 0x000fd2000bf05270 */
[----:B------:R-:W-:Y:S05]  /*1bf0*/  BRA.U UP0, `(.L_x_28) ;  /* 0x0000000100047547 */ /* 0x000fea000b800000 */
[----:B------:R-:W-:Y:S05]  /*1c00*/  BPT.TRAP 0x1 ;  /* 0x000000040000795c */ /* 0x000fea0000300000 */
.L_x_28:
[----:B------:R-:W-:Y:S04]  /*1c10*/  BSSY.RECONVERGENT B0, `(.L_x_29) ;  /* 0x0000003000007945 */ /* 0x000fe80003800200 */
[----:B------:R-:W-:Y:S05]  /*1c20*/  @P2 BRA `(.L_x_30) ;  /* 0x0000000000042947 */ /* 0x000fea0003800000 */
[----:B------:R-:W-:Y:S05]  /*1c30*/  BPT.TRAP 0x1 ;  /* 0x000000040000795c */ /* 0x000fea0000300000 */
.L_x_30:
[----:B------:R-:W-:Y:S05]  /*1c40*/  BSYNC.RECONVERGENT B0 ;  /* 0x0000000000007941 */ /* 0x000fea0003800200 */
.L_x_29:
[----:B------:R-:W-:Y:S02]  /*1c50*/  UIADD3 UR5, UPT, UPT, UR4, 0x1, URZ ;  /* 0x0000000104057890 */ /* 0x000fe4000fffe0ff */
[----:B------:R-:W-:Y:S02]  /*1c60*/  ULEA UR32, UR4, UR24, 0xd ;  /* 0x0000001804207291 */ /* 0x000fe4000f8e68ff */
[----:B------:R-:W-:Y:S02]  /*1c70*/  UISETP.NE.AND UP0, UPT, UR5, 0x5, UPT ;  /* 0x000000050500788c */ /* 0x000fe4000bf05270 */
[----:B------:R-:W-:Y:S02]  /*1c80*/  UIADD3 UR16, UP1, UPT, UR28, 0x80, URZ ;  /* 0x000000801c107890 */ /* 0x000fe4000ff3e0ff */
[----:B------:R-:W-:Y:S02]  /*1c90*/  USEL UR9, URZ, 0x1, UP0 ;  /* 0x00000001ff097887 */ /* 0x000fe40008000000 */
[----:B------:R-:W-:-:S02]  /*1ca0*/  USEL UR5, UR5, URZ, UP0 ;  /* 0x000000ff05057287 */ /* 0x000fc40008000000 */
[----:B------:R-:W-:Y:S02]  /*1cb0*/  UIADD3 UR14, UP0, UPT, UR28, 0x180, URZ ;  /* 0x000001801c0e7890 */ /* 0x000fe4000ff1e0ff */
[----:B------:R-:W-:Y:S01]  /*1cc0*/  ULEA UR8, UR5, UR6, 0x3 ;  /* 0x0000000605087291 */ /* 0x000fe2000f8e18ff */
[----:B------:R-:W-:Y:S01]  /*1cd0*/  LOP3.LUT R12, R12, UR9, RZ, 0x3c, !PT ;  /* 0x000000090c0c7c12 */ /* 0x000fe2000f8e3cff */
[----:B------:R-:W-:Y:S02]  /*1ce0*/  USHF.L.U32 UR34, UR7, 0x7, URZ ;  /* 0x0000000707227899 */ /* 0x000fe400080006ff */
[----:B------:R-:W-:Y:S01]  /*1cf0*/  UIADD3.X UR17, UPT, UPT, URZ, UR29, URZ, UP1, !UPT ;  /* 0x0000001dff117290 */ /* 0x000fe20008ffe4ff */
[----:B-1----:R-:W-:Y:S01]  /*1d00*/  SHF.L.U32 R0, R12, 0x1f, RZ ;  /* 0x0000001f0c007819 */ /* 0x002fe200000006ff */
[----:B------:R-:W-:Y:S02]  /*1d10*/  UIADD3 UR32, UPT, UPT, UR6, 0x6400, UR32 ;  /* 0x0000640006207890 */ /* 0x000fe4000fffe020 */
[----:B------:R-:W-:Y:S01]  /*1d20*/  UIADD3.X UR15, UPT, UPT, URZ, UR29, URZ, UP0, !UPT ;  /* 0x0000001dff0f7290 */ /* 0x000fe200087fe4ff */
[----:B------:R3:W4:Y:S01]  /*1d30*/  SYNCS.PHASECHK.TRANS64.TRYWAIT P0, [UR8+0x28], R0 ;  /* 0x00002800ff0075a7 */ /* 0x0007220008001108 */
[----:B------:R-:W-:Y:S01]  /*1d40*/  ULEA UR8, UR4, UR6, 0xf ;  /* 0x0000000604087291 */ /* 0x000fe2000f8e78ff */
[----:B------:R-:W-:Y:S01]  /*1d50*/  UMOV UR13, 0xff0000 ;  /* 0x00ff0000000d7882 */ /* 0x000fe20000000000 */
[----:B------:R-:W-:-:S02]  /*1d60*/  UMOV UR18, 0x0 ;  /* 0x0000000000127882 */ /* 0x000fc40000000000 */
[----:B------:R-:W-:Y:S01]  /*1d70*/  UIADD3 UR8, UPT, UPT, UR8, 0x10400, URZ ;  /* 0x0001040008087890 */ /* 0x000fe2000fffe0ff */
[----:B------:R-:W-:Y:S01]  /*1d80*/  UMOV UR19, 0x10000000 ;  /* 0x1000000000137882 */ /* 0x000fe20000000000 */
[----:B------:R-:W-:Y:S01]  /*1d90*/  UMOV UR12, UR36 ;  /* 0x00000024000c7c82 */ /* 0x000fe20008000000 */
[----:B------:R-:W-:Y:S01]  /*1da0*/  UMOV UR9, UR33 ;  /* 0x0000002100097c82 */ /* 0x000fe20008000000 */
[----:B------:R-:W-:Y:S01]  /*1db0*/  UMOV UR10, UR34 ;  /* 0x00000022000a7c82 */ /* 0x000fe20008000000 */
[----:B------:R1:W-:Y:S01]  /*1dc0*/  UTMALDG.3D.MULTICAST [UR32], [UR16], UR13, desc[UR18] ;  /* 0x00001220100073b4 */ /* 0x0003e2000801180d */
[----:B------:R-:W-:Y:S01]  /*1dd0*/  UIADD3 UR7, UPT, UPT, UR7, 0x1, URZ ;  /* 0x0000000107077890 */ /* 0x000fe2000fffe0ff */
[----:B------:R-:W-:-:S03]  /*1de0*/  UMOV UR4, UR5 ;  /* 0x0000000500047c82 */ /* 0x000fc60008000000 */
[----:B------:R-:W-:Y:S01]  /*1df0*/  UISETP.NE.AND UP0, UPT, UR7, UR21, UPT ;  /* 0x000000150700728c */ /* 0x000fe2000bf05270 */
[----:B------:R3:W-:Y:S01]  /*1e00*/  UTMALDG.3D [UR8], [UR14], desc[UR18] ;  /* 0x000012080e0075b4 */ /* 0x0007e20008011000 */
[----:B-1----:R-:W-:-:S07]  /*1e10*/  UMOV UR13, UR21 ;  /* 0x00000015000d7c82 */ /* 0x002fce0008000000 */
[----:B---3--:R-:W-:Y:S05]  /*1e20*/  BRA.U UP0, `(.L_x_31) ;  /* 0xfffffffd004c7547 */ /* 0x008fea000b83ffff */
.L_x_25:
[----:B------:R-:W-:Y:S01]  /*1e30*/  ULEA UR4, UR5, UR6, 0x3 ;  /* 0x0000000605047291 */ /* 0x000fe2000f8e18ff */
[----:B-1----:R-:W-:Y:S01]  /*1e40*/  SHF.L.U32 R0, R12, 0x1f, RZ ;  /* 0x0000001f0c007819 */ /* 0x002fe200000006ff */
[----:B------:R-:W-:Y:S01]  /*1e50*/  @!P1 SYNCS.ARRIVE.TRANS64.A1T0 RZ, [UR6+0x98], RZ ;  /* 0x000098ffffff99a7 */ /* 0x000fe20008100006 */
[----:B------:R-:W-:-:S06]  /*1e60*/  UISETP.GT.AND UP0, UPT, UR41, UR40, UPT ;  /* 0x000000282900728c */ /* 0x000fcc000bf04270 */
[----:B--2-4-:R1:W2:Y:S03]  /*1e70*/  SYNCS.PHASECHK.TRANS64.TRYWAIT P0, [UR4+0x28], R0 ;  /* 0x00002800ff0075a7 */ /* 0x0142a60008001104 */
[----:B------:R-:W-:Y:S05]  /*1e80*/  BRA.U !UP0, `(.L_x_32) ;  /* 0x0000000108c07547 */ /* 0x000fea000b800000 */
[----:B------:R-:W-:Y:S01]  /*1e90*/  UIADD3 UR26, UPT, UPT, UR43, UR13, URZ ;  /* 0x0000000d2b1a7290 */ /* 0x000fe2000fffe0ff */
[----:B------:R-:W-:-:S11]  /*1ea0*/  UMOV UR4, UR5 ;  /* 0x0000000500047c82 */ /* 0x000fd60008000000 */
.L_x_38:
[----:B------:R-:W-:Y:S01]  /*1eb0*/  ULEA UR17, UR4, UR6, 0x3 ;  /* 0x0000000604117291 */ /* 0x000fe2000f8e18ff */
[----:B--2---:R-:W-:Y:S01]  /*1ec0*/  @!P3 MOV R2, 0xa000 ;  /* 0x0000a0000002b802 */ /* 0x004fe20000000f00 */
[----:B--2-4-:R-:W-:Y:S10]  /*1ed0*/  @P0 BRA `(.L_x_33) ;  /* 0x00000000000c0947 */ /* 0x014ff40003800000 */
[----:B------:R-:W-:-:S04]  /*1ee0*/  SHF.L.U32 R3, R12, 0x1f, RZ ;  /* 0x0000001f0c037819 */ /* 0x000fc800000006ff */
[----:B------:R-:W2:Y:S02]  /*1ef0*/  SYNCS.PHASECHK.TRANS64.TRYWAIT P0, [UR17+0x28], R3 ;  /* 0x00002803ff0075a7 */ /* 0x000ea40008001111 */
[----:B--2---:R-:W-:Y:S05]  /*1f00*/  @!P0 BRA `(.L_x_34) ;  /* 0x0000007800c48947 */ /* 0x004fea0003800000 */
.L_x_33:
[----:B------:R2:W-:Y:S01]  /*1f10*/  @!P3 SYNCS.ARRIVE.TRANS64 RZ, [UR17], R2 ;  /* 0x00000002ffffb9a7 */ /* 0x0005e20008000011 */
[----:B------:R-:W-:-:S04]  /*1f20*/  ULOP3.LUT UR5, UR25, 0x2, URZ, 0xfc, !UPT ;  /* 0x0000000219057892 */ /* 0x000fc8000f8efcff */
[----:B------:R-:W-:-:S09]  /*1f30*/  UISETP.NE.AND UP0, UPT, UR5, 0x2, UPT ;  /* 0x000000020500788c */ /* 0x000fd2000bf05270 */
[----:B------:R-:W-:Y:S05]  /*1f40*/  BRA.U UP0, `(.L_x_35) ;  /* 0x0000000100047547 */ /* 0x000fea000b800000 */
[----:B------:R-:W-:Y:S05]  /*1f50*/  BPT.TRAP 0x1 ;  /* 0x000000040000795c */ /* 0x000fea0000300000 */
.L_x_35:
[----:B------:R-:W-:Y:S04]  /*1f60*/  BSSY.RECONVERGENT B0, `(.L_x_36) ;  /* 0x0000003000007945 */ /* 0x000fe80003800200 */
[----:B------:R-:W-:Y:S05]  /*1f70*/  @P2 BRA `(.L_x_37) ;  /* 0x0000000000042947 */ /* 0x000fea0003800000 */
[----:B------:R-:W-:Y:S05]  /*1f80*/  BPT.TRAP 0x1 ;  /* 0x000000040000795c */ /* 0x000fea0000300000 */
.L_x_37:
[----:B------:R-:W-:Y:S05]  /*1f90*/  BSYNC.RECONVERGENT B0 ;  /* 0x0000000000007941 */ /* 0x000fea0003800200 */
.L_x_36:
[----:B------:R-:W-:Y:S02]  /*1fa0*/  UIADD3 UR5, UPT, UPT, UR4, 0x1, URZ ;  /* 0x0000000104057890 */ /* 0x000fe4000fffe0ff */
[----:B------:R-:W-:Y:S02]  /*1fb0*/  ULEA UR16, UR4, UR24, 0xd ;  /* 0x0000001804107291 */ /* 0x000fe4000f8e68ff */
[----:B------:R-:W-:Y:S02]  /*1fc0*/  UISETP.NE.AND UP0, UPT, UR5, 0x5, UPT ;  /* 0x000000050500788c */ /* 0x000fe4000bf05270 */
[----:B------:R-:W-:Y:S02]  /*1fd0*/  UIADD3 UR22, UP1, UPT, UR28, 0x80, URZ ;  /* 0x000000801c167890 */ /* 0x000fe4000ff3e0ff */
[----:B------:R-:W-:Y:S02]  /*1fe0*/  USEL UR8, URZ, 0x1, UP0 ;  /* 0x00000001ff087887 */ /* 0x000fe40008000000 */
[----:B------:R-:W-:-:S02]  /*1ff0*/  USEL UR5, UR5, URZ, UP0 ;  /* 0x000000ff05057287 */ /* 0x000fc40008000000 */
[----:B------:R-:W-:Y:S02]  /*2000*/  UIADD3 UR14, UP0, UPT, UR28, 0x180, URZ ;  /* 0x000001801c0e7890 */ /* 0x000fe4000ff1e0ff */
[----:B------:R-:W-:Y:S01]  /*2010*/  LOP3.LUT R12, R12, UR8, RZ, 0x3c, !PT ;  /* 0x000000080c0c7c12 */ /* 0x000fe2000f8e3cff */
[----:B------:R-:W-:Y:S02]  /*2020*/  ULEA UR7, UR5, UR6, 0x3 ;  /* 0x0000000605077291 */ /* 0x000fe4000f8e18ff */
[----:B------:R-:W-:Y:S01]  /*2030*/  ULEA UR8, UR4, UR6, 0xf ;  /* 0x0000000604087291 */ /* 0x000fe2000f8e78ff */
[----:B-1----:R-:W-:Y:S01]  /*2040*/  SHF.L.U32 R0, R12, 0x1f, RZ ;  /* 0x0000001f0c007819 */ /* 0x002fe200000006ff */
[----:B------:R-:W-:Y:S02]  /*2050*/  USHF.L.U32 UR18, UR13, 0x7, URZ ;  /* 0x000000070d127899 */ /* 0x000fe400080006ff */
[----:B------:R-:W-:Y:S02]  /*2060*/  UIADD3 UR16, UPT, UPT, UR6, 0x6400, UR16 ;  /* 0x0000640006107890 */ /* 0x000fe4000fffe010 */
[----:B------:R-:W-:Y:S01]  /*2070*/  UIADD3.X UR23, UPT, UPT, URZ, UR29, URZ, UP1, !UPT ;  /* 0x0000001dff177290 */ /* 0x000fe20008ffe4ff */
[----:B------:R3:W4:Y:S01]  /*2080*/  SYNCS.PHASECHK.TRANS64.TRYWAIT P0, [UR7+0x28], R0 ;  /* 0x00002800ff0075a7 */ /* 0x0007220008001107 */
[----:B------:R-:W-:-:S02]  /*2090*/  UIADD3 UR8, UPT, UPT, UR8, 0x10400, URZ ;  /* 0x0001040008087890 */ /* 0x000fc4000fffe0ff */
[----:B------:R-:W-:Y:S01]  /*20a0*/  UIADD3.X UR15, UPT, UPT, URZ, UR29, URZ, UP0, !UPT ;  /* 0x0000001dff0f7290 */ /* 0x000fe200087fe4ff */
[----:B------:R-:W-:Y:S01]  /*20b0*/  UMOV UR7, 0xff0000 ;  /* 0x00ff000000077882 */ /* 0x000fe20000000000 */
[----:B------:R-:W-:Y:S01]  /*20c0*/  UMOV UR30, 0x0 ;  /* 0x00000000001e7882 */ /* 0x000fe20000000000 */
[----:B------:R-:W-:Y:S01]  /*20d0*/  UMOV UR31, 0x10000000 ;  /* 0x10000000001f7882 */ /* 0x000fe20000000000 */
[----:B------:R-:W-:Y:S01]  /*20e0*/  UMOV UR19, UR35 ;  /* 0x0000002300137c82 */ /* 0x000fe20008000000 */
[----:B------:R-:W-:Y:S01]  /*20f0*/  UMOV UR20, UR36 ;  /* 0x0000002400147c82 */ /* 0x000fe20008000000 */
[----:B------:R-:W-:Y:S01]  /*2100*/  UMOV UR12, UR36 ;  /* 0x00000024000c7c82 */ /* 0x000fe20008000000 */
[----:B------:R-:W-:Y:S01]  /*2110*/  UMOV UR9, UR17 ;  /* 0x0000001100097c82 */ /* 0x000fe20008000000 */
[----:B------:R-:W-:Y:S01]  /*2120*/  UMOV UR10, UR18 ;  /* 0x00000012000a7c82 */ /* 0x000fe20008000000 */
[----:B------:R3:W-:Y:S01]  /*2130*/  UTMALDG.3D.MULTICAST [UR16], [UR22], UR7, desc[UR30] ;  /* 0x00001e10160073b4 */ /* 0x0007e20008011807 */
[----:B------:R-:W-:Y:S01]  /*2140*/  UIADD3 UR13, UPT, UPT, UR13, 0x1, URZ ;  /* 0x000000010d0d7890 */ /* 0x000fe2000fffe0ff */
[----:B------:R-:W-:-:S03]  /*2150*/  UMOV UR4, UR5 ;  /* 0x0000000500047c82 */ /* 0x000fc60008000000 */
[----:B------:R-:W-:Y:S01]  /*2160*/  UISETP.NE.AND UP0, UPT, UR13, UR26, UPT ;  /* 0x0000001a0d00728c */ /* 0x000fe2000bf05270 */
[----:B------:R3:W-:Y:S08]  /*2170*/  UTMALDG.3D [UR8], [UR14], desc[UR30] ;  /* 0x00001e080e0075b4 */ /* 0x0007f00008011000 */
[----:B---3--:R-:W-:Y:S05]  /*2180*/  BRA.U UP0, `(.L_x_38) ;  /* 0xfffffffd00487547 */ /* 0x008fea000b83ffff */
.L_x_32:
[C---:B------:R-:W-:Y:S01]  /*2190*/  LEA R3, R11.reuse, UR6, 0x3 ;  /* 0x000000060b037c11 */ /* 0x040fe2000f8e18ff */
[----:B------:R-:W-:Y:S01]  /*21a0*/  NOP ;  /* 0x0000000000007918 */ /* 0x000fe20000000000 */
[----:B-1----:R-:W-:Y:S02]  /*21b0*/  SHF.L.U32 R0, R10, 0x1f, RZ ;  /* 0x0000001f0a007819 */ /* 0x002fe400000006ff */
[----:B------:R-:W-:Y:S02]  /*21c0*/  LEA R4, R11, UR6, 0x4 ;  /* 0x000000060b047c11 */ /* 0x000fe4000f8e20ff */
[----:B--2-4-:R-:W1:Y:S02]  /*21d0*/  SYNCS.PHASECHK.TRANS64.TRYWAIT P0, [R3+URZ+0xa0], R0 ;  /* 0x0000a000030075a7 */ /* 0x014e6400080011ff */
[----:B-1----:R-:W-:Y:S05]  /*21e0*/  @!P0 BRA `(.L_x_39) ;  /* 0x0000007800248947 */ /* 0x002fea0003800000 */
.L_x_136:
[----:B------:R-:W2:Y:S01]  /*21f0*/  LDS.128 R4, [R4+0x130] ;  /* 0x0001300004047984 */ /* 0x000ea20000000c00 */
[----:B------:R-:W-:Y:S01]  /*2200*/  UISETP.GE.AND UP0, UPT, UR42, 0x1, UPT ;  /* 0x000000012a00788c */ /* 0x000fe2000bf06270 */
[----:B------:R-:W-:Y:S01]  /*2210*/  @!PT LDS RZ, [RZ] ;  /* 0x00000000fffff984 */ /* 0x000fe20000000800 */
[----:B------:R-:W-:Y:S01]  /*2220*/  @!PT LDS RZ, [RZ] ;  /* 0x00000000fffff984 */ /* 0x000fe20000000800 */
[----:B------:R-:W-:Y:S01]  /*2230*/  @!PT LDS RZ, [RZ] ;  /* 0x00000000fffff984 */ /* 0x000fe20000000800 */
[----:B------:R-:W-:Y:S01]  /*2240*/  @!PT LDS RZ, [RZ] ;  /* 0x00000000fffff984 */ /* 0x000fe20000000800 */
[----:B------:R3:W-:Y:S06]  /*2250*/  MEMBAR.ALL.CTA ;  /* 0x0000000000007992 */ /* 0x0007ec0000008000 */
[----:B---3--:R-:W3:Y:S01]  /*2260*/  FENCE.VIEW.ASYNC.S ;  /* 0x00000000000073c6 */ /* 0x008ee20000000000 */
[----:B--2---:R-:W-:-:S13]  /*2270*/  LOP3.LUT P0, RZ, R6, 0x1, RZ, 0xc0, !PT ;  /* 0x0000000106ff7812 */ /* 0x004fda000780c0ff */
[----:B---3--:R-:W-:Y:S01]  /*2280*/  VOTEU.ANY UP1, P0 ;  /* 0x0000000000ff7886 */ /* 0x008fe20000020100 */
[----:B------:R-:W-:-:S13]  /*2290*/  PLOP3.LUT P0, PT, PT, PT, UP1, 0x80, 0x8 ;  /* 0x000000000008781c */ /* 0x000fda0003f0f018 */
[----:B-1----:R-:W-:Y:S02]  /*22a0*/  @P0 LOP3.LUT R0, R5, 0xffff, RZ, 0xc0, !PT ;  /* 0x0000ffff05000812 */ /* 0x002fe400078ec0ff */
[----:B------:R-:W-:Y:S02]  /*22b0*/  @P0 MOV R2, R4 ;  /* 0x0000000400020202 */ /* 0x000fe40000000f00 */
[----:B------:R-:W-:Y:S01]  /*22c0*/  @P0 R2UR UR7, R0 ;  /* 0x00000000000702ca */ /* 0x000fe200000e0000 */
[----:B------:R-:W-:Y:S01]  /*22d0*/  VIADD R0, R3, 0xb0 ;  /* 0x000000b003007836 */ /* 0x000fe20000000000 */
[----:B------:R-:W-:Y:S02]  /*22e0*/  @P0 SHF.R.U32.HI R4, RZ, 0x10, R5 ;  /* 0x00000010ff040819 */ /* 0x000fe40000011605 */
[----:B------:R-:W-:Y:S02]  /*22f0*/  @P0 R2UR UR8, R2 ;  /* 0x00000000020802ca */ /* 0x000fe400000e0000 */
[----:B------:R-:W-:-:S02]  /*2300*/  PRMT R0, RZ, 0x654, R0 ;  /* 0x00000654ff007816 */ /* 0x000fc40000000000 */
[----:B------:R-:W-:Y:S02]  /*2310*/  @P0 R2UR UR4, R4 ;  /* 0x00000000040402ca */ /* 0x000fe400000e0000 */
[----:B------:R1:W-:Y:S03]  /*2320*/  SYNCS.ARRIVE.TRANS64.RED.A1T0 RZ, [R0+URZ], RZ ;  /* 0x000000ff00ff79a7 */ /* 0x0003e600081004ff */
[----:B------:R-:W-:-:S04]  /*2330*/  @UP1 UMOV UR27, UR7 ;  /* 0x00000007001b1c82 */ /* 0x000fc80008000000 */
[----:B------:R-:W-:-:S04]  /*2340*/  @UP1 UMOV UR37, UR8 ;  /* 0x0000000800251c82 */ /* 0x000fc80008000000 */
[----:B------:R-:W-:Y:S01]  /*2350*/  @UP1 UMOV UR36, UR4 ;  /* 0x0000000400241c82 */ /* 0x000fe20008000000 */
[----:B------:R-:W-:Y:S05]  /*2360*/  BRA.U !UP0, `(.L_x_40) ;  /* 0x0000000108d47547 */ /* 0x000fea000b800000 */
[----:B------:R-:W2:Y:S01]  /*2370*/  LDCU.128 UR12, c[0x0][0xb10] ;  /* 0x00016200ff0c77ac */ /* 0x000ea20008000c00 */
[----:B------:R-:W3:Y:S01]  /*2380*/  LDCU UR26, c[0x0][0xb20] ;  /* 0x00016400ff1a77ac */ /* 0x000ee20008000800 */
[----:B------:R-:W4:Y:S01]  /*2390*/  LDCU UR20, c[0x0][0xb0c] ;  /* 0x00016180ff1477ac */ /* 0x000f220008000800 */
[----:B------:R-:W1:Y:S01]  /*23a0*/  LDCU.64 UR10, c[0x0][0xb28] ;  /* 0x00016500ff0a77ac */ /* 0x000e620008000a00 */
[----:B------:R-:W-:Y:S02]  /*23b0*/  UISETP.NE.AND UP3, UPT, UR42, 0x1, UPT ;  /* 0x000000012a00788c */ /* 0x000fe4000bf65270 */
[----:B--2---:R-:W-:Y:S02]  /*23c0*/  UIMAD.WIDE.U32 UR16, UR38, UR15, URZ ;  /* 0x0000000f261072a5 */ /* 0x004fe4000f8e00ff */
[----:B------:R-:W-:Y:S02]  /*23d0*/  UIMAD.WIDE.U32 UR8, UR39, UR12, URZ ;  /* 0x0000000c270872a5 */ /* 0x000fe4000f8e00ff */
[----:B------:R-:W-:-:S02]  /*23e0*/  UISETP.NE.AND UP0, UPT, UR14, 0x1, UPT ;  /* 0x000000010e00788c */ /* 0x000fc4000bf05270 */
[----:B------:R-:W-:Y:S01]  /*23f0*/  UIMAD.WIDE.U32 UR22, UR27, UR15, URZ ;  /* 0x0000000f1b1672a5 */ /* 0x000fe2000f8e00ff */
[----:B------:R-:W-:Y:S02]  /*2400*/  UMOV UR16, UR17 ;  /* 0x0000001100107c82 */ /* 0x000fe40008000000 */
[----:B------:R-:W-:Y:S01]  /*2410*/  UMOV UR8, UR9 ;  /* 0x0000000900087c82 */ /* 0x000fe20008000000 */
[----:B---3--:R-:W-:Y:S02]  /*2420*/  USHF.R.U32.HI UR16, URZ, UR26, UR16 ;  /* 0x0000001aff107299 */ /* 0x008fe40008011610 */
[----:B----4-:R-:W-:Y:S02]  /*2430*/  UISETP.NE.AND UP2, UPT, UR20, 0x1, UPT ;  /* 0x000000011400788c */ /* 0x010fe4000bf45270 */
[----:B------:R-:W-:Y:S02]  /*2440*/  USHF.R.U32.HI UR8, URZ, UR13, UR8 ;  /* 0x0000000dff087299 */ /* 0x000fe40008011608 */
[----:B------:R-:W-:-:S02]  /*2450*/  USEL UR7, UR38, UR16, !UP0 ;  /* 0x0000001026077287 */ /* 0x000fc4000c000000 */
[----:B------:R-:W-:Y:S02]  /*2460*/  USEL UR8, UR39, UR8, !UP2 ;  /* 0x0000000827087287 */ /* 0x000fe4000d000000 */
[----:B-1----:R-:W-:Y:S01]  /*2470*/  UIMAD.WIDE.U32 UR16, UR7, UR10, URZ ;  /* 0x0000000a071072a5 */ /* 0x002fe2000f8e00ff */
[----:B------:R-:W-:Y:S01]  /*2480*/  UMOV UR4, UR23 ;  /* 0x0000001700047c82 */ /* 0x000fe20008000000 */
[----:B------:R-:W-:Y:S02]  /*2490*/  UIMAD.WIDE.U32 UR18, UR37, UR12, URZ ;  /* 0x0000000c251272a5 */ /* 0x000fe4000f8e00ff */
[----:B------:R-:W-:-:S03]  /*24a0*/  UIMAD.WIDE.U32 UR22, UR8, UR10, URZ ;  /* 0x0000000a081672a5 */ /* 0x000fc6000f8e00ff */
[----:B------:R-:W-:Y:S01]  /*24b0*/  UMOV UR16, UR17 ;  /* 0x0000001100107c82 */ /* 0x000fe20008000000 */
[----:B------:R-:W-:Y:S02]  /*24c0*/  USHF.R.U32.HI UR4, URZ, UR26, UR4 ;  /* 0x0000001aff047299 */ /* 0x000fe40008011604 */
[----:B------:R-:W-:Y:S01]  /*24d0*/  @UP3 USHF.R.U32.HI UR7, URZ, UR11, UR16 ;  /* 0x0000000bff073299 */ /* 0x000fe20008011610 */
[----:B------:R-:W-:Y:S01]  /*24e0*/  UMOV UR18, UR19 ;  /* 0x0000001300127c82 */ /* 0x000fe20008000000 */
[----:B------:R-:W-:Y:S01]  /*24f0*/  UMOV UR22, UR23 ;  /* 0x0000001700167c82 */ /* 0x000fe20008000000 */
[----:B------:R-:W-:Y:S02]  /*2500*/  USHF.R.U32.HI UR13, URZ, UR13, UR18 ;  /* 0x0000000dff0d7299 */ /* 0x000fe40008011612 */
[----:B------:R-:W-:Y:S02]  /*2510*/  USEL UR4, UR27, UR4, !UP0 ;  /* 0x000000041b047287 */ /* 0x000fe4000c000000 */
[----:B------:R-:W-:-:S02]  /*2520*/  @UP3 USHF.R.U32.HI UR8, URZ, UR11, UR22 ;  /* 0x0000000bff083299 */ /* 0x000fc40008011616 */
[----:B------:R-:W-:Y:S02]  /*2530*/  UIMAD UR9, UR42, UR7, URZ ;  /* 0x000000072a0972a4 */ /* 0x000fe4000f8e02ff */
[----:B------:R-:W-:Y:S02]  /*2540*/  USEL UR7, UR37, UR13, !UP2 ;  /* 0x0000000d25077287 */ /* 0x000fe4000d000000 */
[----:B------:R-:W-:Y:S02]  /*2550*/  UIMAD UR12, UR42, UR8, URZ ;  /* 0x000000082a0c72a4 */ /* 0x000fe4000f8e02ff */
[----:B------:R-:W-:Y:S02]  /*2560*/  UISETP.GE.AND UP0, UPT, UR4, UR9, UPT ;  /* 0x000000090400728c */ /* 0x000fe4000bf06270 */
[----:B------:R-:W-:Y:S02]  /*2570*/  UIMAD.WIDE.U32 UR16, UR4, UR10, URZ ;  /* 0x0000000a041072a5 */ /* 0x000fe4000f8e00ff */
[----:B------:R-:W-:-:S02]  /*2580*/  UISETP.GE.OR UP0, UPT, UR7, UR12, UP0 ;  /* 0x0000000c0700728c */ /* 0x000fc40008706670 */
        /* <DEDUP_REMOVED lines=19> */
.L_x_40:
[----:B------:R-:W2:Y:S02]  /*26c0*/  LDCU UR4, c[0x0][0xb30] ;  /* 0x00016600ff0477ac */ /* 0x000ea40008000800 */
[----:B--2---:R-:W-:-:S09]  /*26d0*/  UISETP.NE.AND UP0, UPT, UR4, 0x1, UPT ;  /* 0x000000010400788c */ /* 0x004fd2000bf05270 */
[----:B------:R-:W-:Y:S05]  /*26e0*/  BRA.U UP0, `(.L_x_41) ;  /* 0x0000000100447547 */ /* 0x000fea000b800000 */
[----:B------:R-:W2:Y:S01]  /*26f0*/  LDCU.128 UR12, c[0x0][0xb10] ;  /* 0x00016200ff0c77ac */ /* 0x000ea20008000c00 */
[----:B------:R-:W3:Y:S01]  /*2700*/  LDCU UR16, c[0x0][0xb0c] ;  /* 0x00016180ff1077ac */ /* 0x000ee20008000800 */
[----:B------:R-:W4:Y:S01]  /*2710*/  LDCU UR17, c[0x0][0xb20] ;  /* 0x00016400ff1177ac */ /* 0x000f220008000800 */
[----:B--2---:R-:W-:Y:S02]  /*2720*/  UIMAD.WIDE.U32 UR10, UR37, UR12, URZ ;  /* 0x0000000c250a72a5 */ /* 0x004fe4000f8e00ff */
[----:B------:R-:W-:Y:S02]  /*2730*/  UIMAD.WIDE.U32 UR8, UR27, UR15, URZ ;  /* 0x0000000f1b0872a5 */ /* 0x000fe4000f8e00ff */
[----:B---3--:R-:W-:Y:S02]  /*2740*/  UISETP.NE.AND UP2, UPT, UR16, 0x1, UPT ;  /* 0x000000011000788c */ /* 0x008fe4000bf45270 */
[----:B------:R-:W-:Y:S01]  /*2750*/  UISETP.NE.AND UP0, UPT, UR14, 0x1, UPT ;  /* 0x000000010e00788c */ /* 0x000fe2000bf05270 */
[----:B------:R-:W-:-:S02]  /*2760*/  UMOV UR7, UR11 ;  /* 0x0000000b00077c82 */ /* 0x000fc40008000000 */
[----:B------:R-:W-:Y:S01]  /*2770*/  UMOV UR4, UR9 ;  /* 0x0000000900047c82 */ /* 0x000fe20008000000 */
[----:B------:R-:W-:Y:S02]  /*2780*/  USHF.R.U32.HI UR7, URZ, UR13, UR7 ;  /* 0x0000000dff077299 */ /* 0x000fe40008011607 */
[----:B----4-:R-:W-:Y:S02]  /*2790*/  USHF.R.U32.HI UR4, URZ, UR17, UR4 ;  /* 0x00000011ff047299 */ /* 0x010fe40008011604 */
[----:B------:R-:W-:Y:S02]  /*27a0*/  USEL UR7, UR37, UR7, !UP2 ;  /* 0x0000000725077287 */ /* 0x000fe4000d000000 */
[----:B------:R-:W-:-:S04]  /*27b0*/  USEL UR4, UR27, UR4, !UP0 ;  /* 0x000000041b047287 */ /* 0x000fc8000c000000 */
[----:B------:R-:W-:Y:S02]  /*27c0*/  UIADD3 UR8, UPT, UPT, UR7, -UR4, URZ ;  /* 0x8000000407087290 */ /* 0x000fe4000fffe0ff */
[----:B------:R-:W-:Y:S02]  /*27d0*/  UIADD3 UR4, UPT, UPT, -UR7, UR4, URZ ;  /* 0x0000000407047290 */ /* 0x000fe4000fffe1ff */
[----:B------:R-:W-:Y:S02]  /*27e0*/  UIMAD UR27, UR8, UR14, UR27 ;  /* 0x0000000e081b72a4 */ /* 0x000fe4000f8e021b */
[----:B------:R-:W-:-:S12]  /*27f0*/  UIMAD UR37, UR4, UR16, UR37 ;  /* 0x00000010042572a4 */ /* 0x000fd8000f8e0225 */
.L_x_41:
[----:B------:R-:W-:Y:S01]  /*2800*/  VIADD R11, R11, 0x1 ;  /* 0x000000010b0b7836 */ /* 0x000fe20000000000 */
[----:B------:R-:W-:Y:S02]  /*2810*/  R2UR UR7, R77 ;  /* 0x000000004d0772ca */ /* 0x000fe400000e0000 */
[----:B------:R-:W-:Y:S02]  /*2820*/  R2UR UR4, R76 ;  /* 0x000000004c0472ca */ /* 0x000fe400000e0000 */
[C---:B------:R-:W-:Y:S02]  /*2830*/  ISETP.NE.AND P0, PT, R11.reuse, 0x2, PT ;  /* 0x000000020b00780c */ /* 0x040fe40003f05270 */
[----:B------:R-:W-:Y:S02]  /*2840*/  PLOP3.LUT P1, PT, PT, PT, PT, 0x80, 0x8 ;  /* 0x000000000008781c */ /* 0x000fe40003f2f070 */
[----:B-1----:R-:W-:Y:S02]  /*2850*/  SEL R0, RZ, 0x1, P0 ;  /* 0x00000001ff007807 */ /* 0x002fe40000000000 */
[----:B------:R-:W-:-:S02]  /*2860*/  SEL R11, R11, RZ, P0 ;  /* 0x000000ff0b0b7207 */ /* 0x000fc40000000000 */
[----:B------:R-:W-:Y:S01]  /*2870*/  LOP3.LUT R10, R10, R0, RZ, 0x3c, !PT ;  /* 0x000000000a0a7212 */ /* 0x000fe200078e3cff */
[----:B------:R-:W-:Y:S02]  /*2880*/  UIADD3 UR16, UPT, UPT, UR37, UR7, URZ ;  /* 0x0000000725107290 */ /* 0x000fe4000fffe0ff */
[----:B------:R-:W-:Y:S01]  /*2890*/  UIADD3 UR20, UPT, UPT, UR27, UR4, URZ ;  /* 0x000000041b147290 */ /* 0x000fe2000fffe0ff */
[----:B------:R-:W-:Y:S11]  /*28a0*/  BRA.U UP1, `(.L_x_42) ;  /* 0xfffffff1013c7547 */ /* 0x000ff6000b83ffff */
[----:B------:R-:W-:Y:S01]  /*28b0*/  UIADD3 UR7, UPT, UPT, UR6, 0x28, URZ ;  /* 0x0000002806077890 */ /* 0x000fe2000fffe0ff */
[----:B------:R-:W-:-:S03]  /*28c0*/  SHF.L.U32 R2, R12, 0x1f, RZ ;  /* 0x0000001f0c027819 */ /* 0x000fc600000006ff */
[----:B------:R-:W-:-:S09]  /*28d0*/  ULEA UR4, UR5, UR7, 0x3 ;  /* 0x0000000705047291 */ /* 0x000fd2000f8e18ff */
[----:B------:R-:W1:Y:S02]  /*28e0*/  SYNCS.PHASECHK.TRANS64.TRYWAIT P0, [UR4], R2 ;  /* 0x00000002ff0075a7 */ /* 0x000e640008001104 */
[----:B-1----:R-:W-:Y:S05]  /*28f0*/  @!P0 BRA `(.L_x_43) ;  /* 0x0000007000748947 */ /* 0x002fea0003800000 */
.L_x_138:
[----:B------:R-:W-:-:S04]  /*2900*/  UIADD3 UR4, UPT, UPT, UR5, 0x1, URZ ;  /* 0x0000000105047890 */ /* 0x000fc8000fffe0ff */
[----:B------:R-:W-:-:S04]  /*2910*/  UISETP.NE.AND UP0, UPT, UR4, 0x5, UPT ;  /* 0x000000050400788c */ /* 0x000fc8000bf05270 */
[----:B------:R-:W-:Y:S02]  /*2920*/  USEL UR6, URZ, 0x1, UP0 ;  /* 0x00000001ff067887 */ /* 0x000fe40008000000 */
[----:B------:R-:W-:-:S04]  /*2930*/  USEL UR4, UR4, URZ, UP0 ;  /* 0x000000ff04047287 */ /* 0x000fc80008000000 */
[----:B------:R-:W-:Y:S01]  /*2940*/  ULEA UR5, UR4, UR7, 0x3 ;  /* 0x0000000704057291 */ /* 0x000fe2000f8e18ff */
[----:B-1----:R-:W-:-:S04]  /*2950*/  LOP3.LUT R2, R12, UR6, RZ, 0x3c, !PT ;  /* 0x000000060c027c12 */ /* 0x002fc8000f8e3cff */
[----:B------:R-:W-:-:S04]  /*2960*/  SHF.L.U32 R3, R2, 0x1f, RZ ;  /* 0x0000001f02037819 */ /* 0x000fc800000006ff */
[----:B------:R-:W1:Y:S02]  /*2970*/  SYNCS.PHASECHK.TRANS64.TRYWAIT P0, [UR5], R3 ;  /* 0x00000003ff0075a7 */ /* 0x000e640008001105 */
[----:B-1----:R-:W-:Y:S05]  /*2980*/  @!P0 BRA `(.L_x_44) ;  /* 0x0000007000688947 */ /* 0x002fea0003800000 */
.L_x_140:
[----:B------:R-:W-:-:S04]  /*2990*/  UIADD3 UR4, UPT, UPT, UR4, 0x1, URZ ;  /* 0x0000000104047890 */ /* 0x000fc8000fffe0ff */
[----:B------:R-:W-:-:S04]  /*29a0*/  UISETP.NE.AND UP0, UPT, UR4, 0x5, UPT ;  /* 0x000000050400788c */ /* 0x000fc8000bf05270 */
[----:B------:R-:W-:Y:S02]  /*29b0*/  USEL UR6, URZ, 0x1, UP0 ;  /* 0x00000001ff067887 */ /* 0x000fe40008000000 */
[----:B------:R-:W-:-:S04]  /*29c0*/  USEL UR4, UR4, URZ, UP0 ;  /* 0x000000ff04047287 */ /* 0x000fc80008000000 */
[----:B------:R-:W-:Y:S01]  /*29d0*/  ULEA UR5, UR4, UR7, 0x3 ;  /* 0x0000000704057291 */ /* 0x000fe2000f8e18ff */
[----:B------:R-:W-:-:S04]  /*29e0*/  LOP3.LUT R2, R2, UR6, RZ, 0x3c, !PT ;  /* 0x0000000602027c12 */ /* 0x000fc8000f8e3cff */
[----:B-1----:R-:W-:-:S04]  /*29f0*/  SHF.L.U32 R3, R2, 0x1f, RZ ;  /* 0x0000001f02037819 */ /* 0x002fc800000006ff */
[----:B------:R-:W1:Y:S02]  /*2a00*/  SYNCS.PHASECHK.TRANS64.TRYWAIT P0, [UR5], R3 ;  /* 0x00000003ff0075a7 */ /* 0x000e640008001105 */
[----:B-1----:R-:W-:Y:S05]  /*2a10*/  @!P0 BRA `(.L_x_45) ;  /* 0x00000070005c8947 */ /* 0x002fea0003800000 */
.L_x_142:
        /* <DEDUP_REMOVED lines=9> */
.L_x_144:
[----:B------:R-:W-:-:S04]  /*2ab0*/  UIADD3 UR4, UPT, UPT, UR4, 0x1, URZ ;  /* 0x0000000104047890 */ /* 0x000fc8000fffe0ff */
[----:B------:R-:W-:-:S04]  /*2ac0*/  UISETP.NE.AND UP0, UPT, UR4, 0x5, UPT ;  /* 0x000000050400788c */ /* 0x000fc8000bf05270 */
[----:B------:R-:W-:Y:S02]  /*2ad0*/  USEL UR5, URZ, 0x1, UP0 ;  /* 0x00000001ff057887 */ /* 0x000fe40008000000 */
[----:B------:R-:W-:-:S04]  /*2ae0*/  USEL UR4, UR4, URZ, UP0 ;  /* 0x000000ff04047287 */ /* 0x000fc80008000000 */
[----:B------:R-:W-:Y:S01]  /*2af0*/  ULEA UR4, UR4, UR7, 0x3 ;  /* 0x0000000704047291 */ /* 0x000fe2000f8e18ff */
[----:B------:R-:W-:-:S04]  /*2b00*/  LOP3.LUT R2, R2, UR5, RZ, 0x3c, !PT ;  /* 0x0000000502027c12 */ /* 0x000fc8000f8e3cff */
[----:B------:R-:W-:Y:S01]  /*2b10*/  SHF.L.U32 R2, R2, 0x1f, RZ ;  /* 0x0000001f02027819 */ /* 0x000fe200000006ff */
[----:B-1----:R-:W-:-:S07]  /*2b20*/  IMAD.U32 R0, RZ, RZ, UR4 ;  /* 0x00000004ff007e24 */ /* 0x002fce000f8e00ff */
.L_x_47:
[----:B-1----:R1:W2:Y:S02]  /*2b30*/  SYNCS.PHASECHK.TRANS64.TRYWAIT P0, [R0+URZ], R2 ;  /* 0x00000002000075a7 */ /* 0x0022a400080011ff */
[----:B--2---:R-:W-:Y:S05]  /*2b40*/  @!P0 NANOSLEEP.SYNCS 0x989680 ;  /* 0x009896800000895d */ /* 0x004fea0003900000 */
[----:B------:R-:W2:Y:S02]  /*2b50*/  @!P0 SYNCS.PHASECHK.TRANS64 P0, [R0+URZ], R2 ;  /* 0x00000002000085a7 */ /* 0x000ea400080010ff */
[----:B--2---:R-:W-:Y:S05]  /*2b60*/  @P0 EXIT ;  /* 0x000000000000094d */ /* 0x004fea0003800000 */
[----:B------:R-:W-:Y:S05]  /*2b70*/  BRA `(.L_x_47) ;  /* 0xfffffffc00ec7947 */ /* 0x000fea000383ffff */
.L_x_22:
[----:B------:R-:W-:-:S04]  /*2b80*/  UISETP.NE.AND UP0, UPT, UR45, URZ, UPT ;  /* 0x000000ff2d00728c */ /* 0x000fc8000bf05270 */
[----:B------:R-:W-:-:S09]  /*2b90*/  UISETP.NE.OR UP0, UPT, UR17, 0x1, UP0 ;  /* 0x000000011100788c */ /* 0x000fd20008705670 */
[----:B------:R-:W-:Y:S05]  /*2ba0*/  BRA.U UP0, `(.L_x_48) ;  /* 0x0000000500487547 */ /* 0x000fea000b800000 */
[----:B------:R-:W-:Y:S01]  /*2bb0*/  ISETP.GE.U32.AND P2, PT, R0, 0x8, PT ;  /* 0x000000080000780c */ /* 0x000fe20003f46070 */
[----:B------:R-:W-:Y:S01]  /*2bc0*/  IMAD.MOV.U32 R12, RZ, RZ, 0x1 ;  /* 0x00000001ff0c7424 */ /* 0x000fe200078e00ff */
[----:B------:R-:W-:Y:S02]  /*2bd0*/  CS2R R10, SRZ ;  /* 0x00000000000a7805 */ /* 0x000fe4000001ff00 */
[----:B------:R-:W-:Y:S01]  /*2be0*/  CS2R R8, SRZ ;  /* 0x0000000000087805 */ /* 0x000fe2000001ff00 */
[----:B------:R-:W-:Y:S01]  /*2bf0*/  UMOV UR6, 0x400 ;  /* 0x0000040000067882 */ /* 0x000fe20000000000 */
[----:B------:R-:W-:Y:S01]  /*2c00*/  UMOV UR5, URZ ;  /* 0x000000ff00057c82 */ /* 0x000fe20008000000 */
[----:B------:R-:W-:-:S12]  /*2c10*/  ULEA UR6, UR45, UR6, 0x18 ;  /* 0x000000062d067291 */ /* 0x000fd8000f8ec0ff */
.L_x_52:
[----:B------:R-:W-:Y:S02]  /*2c20*/  LEA R2, R8, UR6, 0x3 ;  /* 0x0000000608027c11 */ /* 0x000fe4000f8e18ff */
[----:B------:R-:W-:-:S03]  /*2c30*/  SHF.L.U32 R4, R9, 0x1f, RZ ;  /* 0x0000001f09047819 */ /* 0x000fc600000006ff */
[----:B------:R-:W-:Y:S01]  /*2c40*/  VIADD R5, R2, 0x110 ;  /* 0x0000011002057836 */ /* 0x000fe20000000000 */
[----:B------:R-:W1:Y:S02]  /*2c50*/  SYNCS.PHASECHK.TRANS64.TRYWAIT P0, [R2+URZ+0x100], R4 ;  /* 0x00010004020075a7 */ /* 0x000e6400080011ff */
[----:B-1----:R-:W-:Y:S05]  /*2c60*/  @!P0 BRA `(.L_x_49) ;  /* 0x0000006c00f88947 */ /* 0x002fea0003800000 */
.L_x_145:
[----:B------:R-:W-:Y:S01]  /*2c70*/  ULEA UR4, UR5, UR6, 0x3 ;  /* 0x0000000605047291 */ /* 0x000fe2000f8e18ff */
[----:B-1----:R-:W-:Y:S01]  /*2c80*/  PRMT R2, RZ, 0x654, R5 ;  /* 0x00000654ff027816 */ /* 0x002fe20000000005 */
[----:B------:R-:W-:Y:S01]  /*2c90*/  @!P2 IMAD.MOV.U32 R4, RZ, RZ, 0x10 ;  /* 0x00000010ff04a424 */ /* 0x000fe200078e00ff */
[----:B------:R-:W-:Y:S01]  /*2ca0*/  SHF.L.U32 R5, R12, 0x1f, RZ ;  /* 0x0000001f0c057819 */ /* 0x000fe200000006ff */
[----:B------:R-:W-:Y:S01]  /*2cb0*/  UIADD3 UR7, UPT, UPT, UR4, 0xa0, URZ ;  /* 0x000000a004077890 */ /* 0x000fe2000fffe0ff */
[----:B------:R1:W-:Y:S05]  /*2cc0*/  SYNCS.ARRIVE.TRANS64.RED.A1T0 RZ, [R2+URZ], RZ ;  /* 0x000000ff02ff79a7 */ /* 0x0003ea00081004ff */
[----:B------:R-:W-:Y:S01]  /*2cd0*/  IMAD.U32 R6, RZ, RZ, UR7 ;  /* 0x00000007ff067e24 */ /* 0x000fe2000f8e00ff */
[----:B------:R-:W2:Y:S04]  /*2ce0*/  SYNCS.PHASECHK.TRANS64.TRYWAIT P0, [UR4+0xb0], R5 ;  /* 0x0000b005ff0075a7 */ /* 0x000ea80008001104 */
[----:B------:R-:W-:Y:S01]  /*2cf0*/  PRMT R6, R0, 0x654, R6 ;  /* 0x0000065400067816 */ /* 0x000fe20000000006 */
[----:B-12---:R-:W-:Y:S06]  /*2d00*/  @!P0 BRA `(.L_x_50) ;  /* 0x0000006c00e48947 */ /* 0x006fec0003800000 */
.L_x_147:
[----:B------:R-:W-:Y:S01]  /*2d10*/  ULEA UR8, UR5, UR6, 0x4 ;  /* 0x0000000605087291 */ /* 0x000fe2000f8e20ff */
[----:B------:R-:W-:Y:S01]  /*2d20*/  SEL R3, R6, R3, !P2 ;  /* 0x0000000306037207 */ /* 0x000fe20005000000 */
[----:B------:R-:W-:Y:S01]  /*2d30*/  UIADD3 UR9, UPT, UPT, UR4, 0xa0, URZ ;  /* 0x000000a004097890 */ /* 0x000fe2000fffe0ff */
[----:B-1----:R-:W-:Y:S01]  /*2d40*/  LEA R2, R11, UR6, 0x3 ;  /* 0x000000060b027c11 */ /* 0x002fe2000f8e18ff */
[----:B------:R-:W-:Y:S01]  /*2d50*/  UIADD3 UR8, UPT, UPT, UR8, 0x130, URZ ;  /* 0x0000013008087890 */ /* 0x000fe2000fffe0ff */
[----:B------:R1:W-:Y:S01]  /*2d60*/  @!P2 SYNCS.ARRIVE.TRANS64.RED RZ, [R3+URZ], R4 ;  /* 0x0000000403ffa9a7 */ /* 0x0003e200080004ff */
[----:B------:R-:W-:Y:S01]  /*2d70*/  UIADD3 UR4, UPT, UPT, UR5, 0x1, URZ ;  /* 0x0000000105047890 */ /* 0x000fe2000fffe0ff */
[----:B------:R-:W-:-:S03]  /*2d80*/  VIADD R8, R8, 0x1 ;  /* 0x0000000108087836 */ /* 0x000fc60000000000 */
[----:B------:R-:W-:Y:S02]  /*2d90*/  UISETP.NE.AND UP0, UPT, UR4, 0x2, UPT ;  /* 0x000000020400788c */ /* 0x000fe4000bf05270 */
[----:B------:R-:W-:Y:S01]  /*2da0*/  ISETP.NE.AND P0, PT, R8, 0x2, PT ;  /* 0x000000020800780c */ /* 0x000fe20003f05270 */
[----:B------:R-:W-:Y:S06]  /*2db0*/  UGETNEXTWORKID.BROADCAST [UR8], [UR9] ;  /* 0x00000000080073ca */ /* 0x000fec0008000100 */
[----:B------:R-:W-:Y:S02]  /*2dc0*/  USEL UR7, URZ, 0x1, UP0 ;  /* 0x00000001ff077887 */ /* 0x000fe40008000000 */
[----:B------:R-:W-:-:S04]  /*2dd0*/  USEL UR5, UR4, URZ, UP0 ;  /* 0x000000ff04057287 */ /* 0x000fc80008000000 */
[----:B------:R-:W-:Y:S02]  /*2de0*/  LOP3.LUT R12, R12, UR7, RZ, 0x3c, !PT ;  /* 0x000000070c0c7c12 */ /* 0x000fe4000f8e3cff */
[----:B-1----:R-:W-:-:S04]  /*2df0*/  SHF.L.U32 R4, R10, 0x1f, RZ ;  /* 0x0000001f0a047819 */ /* 0x002fc800000006ff */
[----:B------:R-:W1:Y:S02]  /*2e00*/  SYNCS.PHASECHK.TRANS64.TRYWAIT P1, [R2+URZ+0xa0], R4 ;  /* 0x0000a004020075a7 */ /* 0x000e6400080211ff */
[----:B-1----:R-:W-:Y:S05]  /*2e10*/  @!P1 BRA `(.L_x_51) ;  /* 0x0000006c00b89947 */ /* 0x002fea0003800000 */
.L_x_148:
[C---:B-1----:R-:W-:Y:S01]  /*2e20*/  LEA R4, R11.reuse, UR6, 0x4 ;  /* 0x000000060b047c11 */ /* 0x042fe2000f8e20ff */
[----:B------:R-:W-:Y:S01]  /*2e30*/  VIADD R2, R2, 0xb0 ;  /* 0x000000b002027836 */ /* 0x000fe20000000000 */
[----:B------:R-:W-:Y:S01]  /*2e40*/  SEL R8, R8, RZ, P0 ;  /* 0x000000ff08087207 */ /* 0x000fe20000000000 */
[----:B------:R-:W-:-:S03]  /*2e50*/  VIADD R11, R11, 0x1 ;  /* 0x000000010b0b7836 */ /* 0x000fc60000000000 */
[----:B------:R-:W1:Y:S01]  /*2e60*/  LDS.128 R4, [R4+0x130] ;  /* 0x0001300004047984 */ /* 0x000e620000000c00 */
[----:B------:R-:W-:Y:S02]  /*2e70*/  PRMT R2, RZ, 0x654, R2 ;  /* 0x00000654ff027816 */ /* 0x000fe40000000002 */
[C---:B------:R-:W-:Y:S01]  /*2e80*/  ISETP.NE.AND P1, PT, R11.reuse, 0x2, PT ;  /* 0x000000020b00780c */ /* 0x040fe20003f25270 */
[----:B------:R-:W-:Y:S01]  /*2e90*/  @!PT LDS RZ, [RZ] ;  /* 0x00000000fffff984 */ /* 0x000fe20000000800 */
[----:B------:R-:W-:Y:S01]  /*2ea0*/  @!PT LDS RZ, [RZ] ;  /* 0x00000000fffff984 */ /* 0x000fe20000000800 */
[----:B------:R-:W-:Y:S01]  /*2eb0*/  @!PT LDS RZ, [RZ] ;  /* 0x00000000fffff984 */ /* 0x000fe20000000800 */
[----:B------:R-:W-:Y:S01]  /*2ec0*/  @!PT LDS RZ, [RZ] ;  /* 0x00000000fffff984 */ /* 0x000fe20000000800 */
[----:B------:R2:W-:Y:S06]  /*2ed0*/  MEMBAR.ALL.CTA ;  /* 0x0000000000007992 */ /* 0x0005ec0000008000 */
[----:B--2---:R-:W2:Y:S01]  /*2ee0*/  FENCE.VIEW.ASYNC.S ;  /* 0x00000000000073c6 */ /* 0x004ea20000000000 */
[----:B------:R-:W-:Y:S01]  /*2ef0*/  SEL R11, R11, RZ, P1 ;  /* 0x000000ff0b0b7207 */ /* 0x000fe20000800000 */
[----:B--2---:R2:W-:Y:S01]  /*2f00*/  SYNCS.ARRIVE.TRANS64.RED.A1T0 RZ, [R2+URZ], RZ ;  /* 0x000000ff02ff79a7 */ /* 0x0045e200081004ff */
[----:B-1----:R-:W-:-:S02]  /*2f10*/  LOP3.LUT P3, RZ, R6, 0x1, RZ, 0xc0, !PT ;  /* 0x0000000106ff7812 */ /* 0x002fc4000786c0ff */
[----:B------:R-:W-:-:S04]  /*2f20*/  SEL R4, RZ, 0x1, P1 ;  /* 0x00000001ff047807 */ /* 0x000fc80000800000 */
[----:B------:R-:W-:Y:S02]  /*2f30*/  LOP3.LUT R10, R10, R4, RZ, 0x3c, !PT ;  /* 0x000000040a0a7212 */ /* 0x000fe400078e3cff */
[----:B--2---:R-:W-:-:S04]  /*2f40*/  SEL R2, RZ, 0x1, P0 ;  /* 0x00000001ff027807 */ /* 0x004fc80000000000 */
[----:B------:R-:W-:Y:S01]  /*2f50*/  LOP3.LUT R9, R9, R2, RZ, 0x3c, !PT ;  /* 0x0000000209097212 */ /* 0x000fe200078e3cff */
[----:B------:R-:W-:Y:S06]  /*2f60*/  @P3 BRA `(.L_x_52) ;  /* 0xfffffffc002c3947 */ /* 0x000fec000383ffff */
[----:B------:R-:W-:Y:S01]  /*2f70*/  ULEA UR4, UR5, UR6, 0x3 ;  /* 0x0000000605047291 */ /* 0x000fe2000f8e18ff */
[----:B------:R-:W-:-:S08]  /*2f80*/  SHF.L.U32 R2, R12, 0x1f, RZ ;  /* 0x0000001f0c027819 */ /* 0x000fd000000006ff */
[----:B------:R-:W1:Y:S02]  /*2f90*/  SYNCS.PHASECHK.TRANS64 P0, [UR4+0xb0], R2 ;  /* 0x0000b002ff0075a7 */ /* 0x000e640008001004 */
[----:B-1----:R-:W-:Y:S05]  /*2fa0*/  @P0 BRA `(.L_x_53) ;  /* 0x0000000000080947 */ /* 0x002fea0003800000 */
[----:B------:R-:W1:Y:S02]  /*2fb0*/  SYNCS.PHASECHK.TRANS64.TRYWAIT P0, [UR4+0xb0], R2 ;  /* 0x0000b002ff0075a7 */ /* 0x000e640008001104 */
[----:B-1----:R-:W-:Y:S05]  /*2fc0*/  @!P0 BRA `(.L_x_54) ;  /* 0x0000006c00608947 */ /* 0x002fea0003800000 */
.L_x_53:
[----:B------:R-:W-:-:S04]  /*2fd0*/  UIADD3 UR7, UPT, UPT, UR5, 0x1, URZ ;  /* 0x0000000105077890 */ /* 0x000fc8000fffe0ff */
[----:B------:R-:W-:-:S04]  /*2fe0*/  UISETP.NE.AND UP0, UPT, UR7, 0x2, UPT ;  /* 0x000000020700788c */ /* 0x000fc8000bf05270 */
[----:B------:R-:W-:Y:S02]  /*2ff0*/  USEL UR8, URZ, 0x1, UP0 ;  /* 0x00000001ff087887 */ /* 0x000fe40008000000 */
[----:B------:R-:W-:-:S04]  /*3000*/  USEL UR7, UR7, URZ, UP0 ;  /* 0x000000ff07077287 */ /* 0x000fc80008000000 */
[----:B------:R-:W-:Y:S01]  /*3010*/  ULEA UR7, UR7, UR6, 0x3 ;  /* 0x0000000607077291 */ /* 0x000fe2000f8e18ff */
[----:B-1----:R-:W-:-:S04]  /*3020*/  LOP3.LUT R2, R12, UR8, RZ, 0x3c, !PT ;  /* 0x000000080c027c12 */ /* 0x002fc8000f8e3cff */
[----:B------:R-:W-:-:S04]  /*3030*/  SHF.L.U32 R0, R2, 0x1f, RZ ;  /* 0x0000001f02007819 */ /* 0x000fc800000006ff */
[----:B------:R-:W1:Y:S02]  /*3040*/  SYNCS.PHASECHK.TRANS64 P0, [UR7+0xb0], R0 ;  /* 0x0000b000ff0075a7 */ /* 0x000e640008001007 */
[----:B-1----:R-:W-:Y:S05]  /*3050*/  @P0 EXIT ;  /* 0x000000000000094d */ /* 0x002fea0003800000 */
[----:B------:R-:W-:Y:S02]  /*3060*/  SHF.L.U32 R2, R2, 0x1f, RZ ;  /* 0x0000001f02027819 */ /* 0x000fe400000006ff */
[----:B------:R-:W-:-:S07]  /*3070*/  MOV R0, UR7 ;  /* 0x0000000700007c02 */ /* 0x000fce0008000f00 */
.L_x_55:
[----:B-1----:R1:W2:Y:S02]  /*3080*/  SYNCS.PHASECHK.TRANS64.TRYWAIT P0, [R0+URZ+0xb0], R2 ;  /* 0x0000b002000075a7 */ /* 0x0022a400080011ff */
[----:B--2---:R-:W-:Y:S05]  /*3090*/  @!P0 NANOSLEEP.SYNCS 0x989680 ;  /* 0x009896800000895d */ /* 0x004fea0003900000 */
[----:B------:R-:W2:Y:S02]  /*30a0*/  @!P0 SYNCS.PHASECHK.TRANS64 P0, [R0+URZ+0xb0], R2 ;  /* 0x0000b002000085a7 */ /* 0x000ea400080010ff */
[----:B--2---:R-:W-:Y:S05]  /*30b0*/  @P0 EXIT ;  /* 0x000000000000094d */ /* 0x004fea0003800000 */
[----:B------:R-:W-:Y:S05]  /*30c0*/  BRA `(.L_x_55) ;  /* 0xfffffffc00ec7947 */ /* 0x000fea000383ffff */
.L_x_48:
[----:B------:R-:W-:Y:S05]  /*30d0*/  BRA.U UP4, `(.L_x_56) ;  /* 0x0000000d04d47547 */ /* 0x000fea000b800000 */
[----:B------:R-:W-:Y:S01]  /*30e0*/  UMOV UR4, 0x40 ;  /* 0x0000004000047882 */ /* 0x000fe20000000000 */
[----:B------:R-:W-:Y:S01]  /*30f0*/  NOP ;  /* 0x0000000000007918 */ /* 0x000fe20000000000 */
[----:B------:R-:W-:Y:S01]  /*3100*/  ULEA UR5, UR45, UR4, 0x18 ;  /* 0x000000042d057291 */ /* 0x000fe2000f8ec0ff */
[----:B------:R-:W-:Y:S02]  /*3110*/  UMOV UR6, 0x400 ;  /* 0x0000040000067882 */ /* 0x000fe40000000000 */
[----:B------:R-:W-:-:S06]  /*3120*/  ULEA UR6, UR45, UR6, 0x18 ;  /* 0x000000062d067291 */ /* 0x000fcc000f8ec0ff */
[----:B------:R-:W1:Y:S02]  /*3130*/  LDS.U8 R0, [UR5+0x1c] ;  /* 0x00001c05ff007984 */ /* 0x000e640008000000 */
[----:B-1----:R-:W-:-:S13]  /*3140*/  ISETP.NE.AND P0, PT, R0, RZ, PT ;  /* 0x000000ff0000720c */ /* 0x002fda0003f05270 */
[----:B------:R-:W-:Y:S05]  /*3150*/  @P0 BRA `(.L_x_57) ;  /* 0x0000000000580947 */ /* 0x000fea0003800000 */
[----:B------:R-:W-:-:S13]  /*3160*/  ELECT P0, URZ, PT ;  /* 0x0000000000ff782f */ /* 0x000fda0003800000 */
[----:B------:R-:W-:Y:S05]  /*3170*/  @!P0 BRA `(.L_x_58) ;  /* 0x0000000000608947 */ /* 0x000fea0003800000 */
[----:B------:R-:W-:Y:S01]  /*3180*/  UMOV UR4, 0x10 ;  /* 0x0000001000047882 */ /* 0x000fe20000000000 */
[----:B------:R-:W-:Y:S01]  /*3190*/  HFMA2 R0, -RZ, RZ, 0, 5.9604644775390625e-08 ;  /* 0x00000001ff007431 */ /* 0x000fe200000001ff */
[----:B------:R-:W-:-:S03]  /*31a0*/  MOV R3, 0xffff ;  /* 0x0000ffff00037802 */ /* 0x000fc60000000f00 */
[----:B------:R-:W-:Y:S04]  /*31b0*/  DEPBAR.LE SB1, 0x36 ;  /* 0x00009d800000791a */ /* 0x000fe80000000000 */
[----:B------:R-:W1:Y:S02]  /*31c0*/  UTCATOMSWS.FIND_AND_SET.ALIGN UP0, UR4, UR4 ;  /* 0x00000004000475e3 */ /* 0x000e640008000800 */
[----:B-1----:R-:W-:Y:S01]  /*31d0*/  MOV R4, UR4 ;  /* 0x0000000400047c02 */ /* 0x002fe20008000f00 */
[----:B------:R-:W-:Y:S06]  /*31e0*/  BRA.U UP0, `(.L_x_59) ;  /* 0x0000000100187547 */ /* 0x000fec000b800000 */
.L_x_60:
[----:B------:R-:W-:Y:S05]  /*31f0*/  NANOSLEEP 0x64 ;  /* 0x000000640000795d */ /* 0x000fea0003800000 */
[----:B------:R-:W-:-:S05]  /*3200*/  UMOV UR4, 0x10 ;  /* 0x0000001000047882 */ /* 0x000fca0000000000 */
[----:B------:R-:W-:Y:S04]  /*3210*/  DEPBAR.LE SB1, 0x36 ;  /* 0x00009d800000791a */ /* 0x000fe80000000000 */
[----:B------:R-:W1:Y:S02]  /*3220*/  UTCATOMSWS.FIND_AND_SET.ALIGN UP0, UR4, UR4 ;  /* 0x00000004000475e3 */ /* 0x000e640008000800 */
[----:B-1----:R-:W-:Y:S01]  /*3230*/  MOV R4, UR4 ;  /* 0x0000000400047c02 */ /* 0x002fe20008000f00 */
[----:B------:R-:W-:Y:S05]  /*3240*/  BRA.U !UP0, `(.L_x_60) ;  /* 0xfffffffd08e87547 */ /* 0x000fea000b83ffff */
.L_x_59:
[-C--:B------:R-:W-:Y:S02]  /*3250*/  SHF.L.U32 R3, R3, R4.reuse, RZ ;  /* 0x0000000403037219 */ /* 0x080fe400000006ff */
[----:B------:R-:W-:Y:S01]  /*3260*/  SHF.L.U32 R0, R0, R4, RZ ;  /* 0x0000000400007219 */ /* 0x000fe200000006ff */
[----:B------:R-:W-:Y:S02]  /*3270*/  IMAD.SHL.U32 R4, R4, 0x20, RZ ;  /* 0x0000002004047824 */ /* 0x000fe400078e00ff */
[----:B------:R1:W-:Y:S04]  /*3280*/  ATOMS.OR RZ, [UR5+0x14], R3 ;  /* 0x00001403ffff798c */ /* 0x0003e8000b000005 */
[----:B------:R1:W-:Y:S04]  /*3290*/  ATOMS.OR RZ, [UR5+0x18], R0 ;  /* 0x00001800ffff798c */ /* 0x0003e8000b000005 */
[----:B------:R1:W-:Y:S01]  /*32a0*/  STS [UR6+0x150], R4 ;  /* 0x00015004ff007988 */ /* 0x0003e20008000806 */
[----:B------:R-:W-:Y:S05]  /*32b0*/  BRA `(.L_x_58) ;  /* 0x0000000000107947 */ /* 0x000fea0003800000 */
.L_x_57:
[----:B------:R-:W-:Y:S02]  /*32c0*/  MOV R0, 0xffffffff ;  /* 0xffffffff00007802 */ /* 0x000fe40000000f00 */
[----:B------:R-:W-:-:S03]  /*32d0*/  MOV R4, 0x3300 ;  /* 0x0000330000047802 */ /* 0x000fc60000000f00 */
[----:B------:R1:W-:Y:S04]  /*32e0*/  STS [UR6+0x150], R0 ;  /* 0x00015000ff007988 */ /* 0x0003e80008000806 */
[----:B-1---5:R-:W-:Y:S05]  /*32f0*/  CALL.REL.NOINC `($__internal_1_$__cuda_sm10x_tcgen05_guardrail_trap_phase_invalid_during_alloc) ;  /* 0x0000007000a87944 */ /* 0x022fea0003c00000 */
.L_x_58:
[----:B------:R-:W-:Y:S05]  /*3300*/  WARPSYNC.ALL ;  /* 0x0000000000007948 */ /* 0x000fea0003800000 */
[----:B------:R-:W2:Y:S01]  /*3310*/  S2UR UR4, SR_CgaCtaId ;  /* 0x00000000000479c3 */ /* 0x000ea20000008800 */
[----:B------:R-:W-:Y:S01]  /*3320*/  UMOV UR26, 0x400 ;  /* 0x00000400001a7882 */ /* 0x000fe20000000000 */
[----:B------:R-:W-:-:S06]  /*3330*/  NOP ;  /* 0x0000000000007918 */ /* 0x000fcc0000000000 */
[----:B------:R-:W-:Y:S06]  /*3340*/  BAR.ARV 0x6, 0xa0 ;  /* 0x0182800000007b1d */ /* 0x000fec0000002000 */
[----:B------:R-:W3:Y:S01]  /*3350*/  LDCU UR5, c[0x0][0x38c] ;  /* 0x00007180ff0577ac */ /* 0x000ee20008000800 */
[----:B------:R-:W-:Y:S01]  /*3360*/  LOP3.LUT R2, R2, 0xffff, RZ, 0xc0, !PT ;  /* 0x0000ffff02027812 */ /* 0x000fe200078ec0ff */
[----:B------:R-:W-:Y:S01]  /*3370*/  IMAD.MOV.U32 R11, RZ, RZ, 0x1 ;  /* 0x00000001ff0b7424 */ /* 0x000fe200078e00ff */
[----:B------:R-:W-:Y:S01]  /*3380*/  CS2R R8, SRZ ;  /* 0x0000000000087805 */ /* 0x000fe2000001ff00 */
[----:B------:R-:W4:Y:S01]  /*3390*/  LDCU UR7, c[0x0][0x38c] ;  /* 0x00007180ff0777ac */ /* 0x000f220008000800 */
[----:B------:R-:W-:Y:S01]  /*33a0*/  R2UR UR27, R2 ;  /* 0x00000000021b72ca */ /* 0x000fe200000e0000 */
[----:B------:R-:W-:Y:S01]  /*33b0*/  IMAD.MOV.U32 R10, RZ, RZ, RZ ;  /* 0x000000ffff0a7224 */ /* 0x000fe200078e00ff */
[----:B------:R-:W-:Y:S01]  /*33c0*/  UMOV UR30, URZ ;  /* 0x000000ff001e7c82 */ /* 0x000fe20008000000 */
[----:B------:R-:W-:Y:S01]  /*33d0*/  UMOV UR24, URZ ;  /* 0x000000ff00187c82 */ /* 0x000fe20008000000 */
[----:B--2---:R-:W-:Y:S01]  /*33e0*/  ULEA UR26, UR4, UR26, 0x18 ;  /* 0x0000001a041a7291 */ /* 0x004fe2000f8ec0ff */
[----:B------:R-:W-:Y:S01]  /*33f0*/  UMOV UR38, 0x0 ;  /* 0x0000000000267882 */ /* 0x000fe20000000000 */
[----:B------:R-:W-:-:S02]  /*3400*/  UMOV UR39, 0x44004a0 ;  /* 0x044004a000277882 */ /* 0x000fc40000000000 */
[----:B------:R-:W-:Y:S02]  /*3410*/  UIADD3 UR4, UPT, UPT, UR26, 0x6400, URZ ;  /* 0x000064001a047890 */ /* 0x000fe4000fffe0ff */
[----:B------:R-:W-:Y:S02]  /*3420*/  UIADD3 UR6, UPT, UPT, UR26, 0x10400, URZ ;  /* 0x000104001a067890 */ /* 0x000fe4000fffe0ff */
[----:B---3--:R-:W-:Y:S01]  /*3430*/  UIADD3 UR5, UPT, UPT, UR5, 0x7f, URZ ;  /* 0x0000007f05057890 */ /* 0x008fe2000fffe0ff */
[----:B-1----:R-:W1:Y:S01]  /*3440*/  LDS R0, [UR26+0x150] ;  /* 0x0001501aff007984 */ /* 0x002e620008000800 */
[----:B------:R-:W-:Y:S01]  /*3450*/  UMOV UR36, 0x0 ;  /* 0x0000000000247882 */ /* 0x000fe20000000000 */
[----:B------:R-:W-:Y:S01]  /*3460*/  UMOV UR37, 0x44004a0 ;  /* 0x044004a000257882 */ /* 0x000fe20000000000 */
[----:B------:R-:W-:Y:S02]  /*3470*/  USHF.R.S32.HI UR40, URZ, 0x1f, UR5 ;  /* 0x0000001fff287899 */ /* 0x000fe40008011405 */
[----:B----4-:R-:W-:-:S02]  /*3480*/  UISETP.GE.AND UP4, UPT, UR7, 0x1, UPT ;  /* 0x000000010700788c */ /* 0x010fc4000bf86270 */
[----:B------:R-:W-:Y:S02]  /*3490*/  ULEA.HI UR40, UR40, UR5, URZ, 0x7 ;  /* 0x0000000528287291 */ /* 0x000fe4000f8f38ff */
[----:B------:R-:W-:Y:S02]  /*34a0*/  USHF.R.U32.HI UR5, URZ, 0x4, UR4 ;  /* 0x00000004ff057899 */ /* 0x000fe40008011604 */
[----:B------:R-:W-:Y:S02]  /*34b0*/  USHF.R.S32.HI UR40, URZ, 0x7, UR40 ;  /* 0x00000007ff287899 */ /* 0x000fe40008011428 */
[----:B------:R-:W-:Y:S02]  /*34c0*/  USHF.R.U32.HI UR4, URZ, 0x4, UR6 ;  /* 0x00000004ff047899 */ /* 0x000fe40008011606 */
[----:B------:R-:W-:Y:S02]  /*34d0*/  UISETP.LT.AND UP0, UPT, UR40, 0x1, UPT ;  /* 0x000000012800788c */ /* 0x000fe4000bf01270 */
[----:B------:R-:W-:-:S02]  /*34e0*/  ULOP3.LUT UR5, UR5, 0x3fff, URZ, 0xc0, !UPT ;  /* 0x00003fff05057892 */ /* 0x000fc4000f8ec0ff */
[----:B------:R-:W-:Y:S02]  /*34f0*/  ULOP3.LUT UR4, UR4, 0x3fff, URZ, 0xc0, !UPT ;  /* 0x00003fff04047892 */ /* 0x000fe4000f8ec0ff */
[----:B------:R-:W-:Y:S02]  /*3500*/  USEL UR41, UR40, 0x1, !UP0 ;  /* 0x0000000128297887 */ /* 0x000fe4000c000000 */
[----:B------:R-:W-:Y:S02]  /*3510*/  ULOP3.LUT UR28, UR5, 0x10000, URZ, 0xfc, !UPT ;  /* 0x00010000051c7892 */ /* 0x000fe4000f8efcff */
[----:B------:R-:W-:Y:S02]  /*3520*/  ULOP3.LUT UR29, UR4, 0x10000, URZ, 0xfc, !UPT ;  /* 0x00010000041d7892 */ /* 0x000fe4000f8efcff */
[----:B------:R-:W-:Y:S01]  /*3530*/  UIADD3 UR41, UPT, UPT, -UR41, URZ, URZ ;  /* 0x000000ff29297290 */ /* 0x000fe2000fffe1ff */
[----:B------:R-:W-:Y:S01]  /*3540*/  UMOV UR34, 0x0 ;  /* 0x0000000000227882 */ /* 0x000fe20000000000 */
[----:B------:R-:W-:Y:S01]  /*3550*/  UMOV UR35, 0x44004a0 ;  /* 0x044004a000237882 */ /* 0x000fe20000000000 */
[----:B------:R-:W-:Y:S01]  /*3560*/  UMOV UR32, 0x0 ;  /* 0x0000000000207882 */ /* 0x000fe20000000000 */
[----:B------:R-:W-:Y:S01]  /*3570*/  UMOV UR33, 0x44004a0 ;  /* 0x044004a000217882 */ /* 0x000fe20000000000 */
[----:B-1----:R-:W-:-:S15]  /*3580*/  R2UR UR42, R0 ;  /* 0x00000000002a72ca */ /* 0x002fde00000e0000 */
.L_x_67:
[----:B------:R-:W-:Y:S02]  /*3590*/  LEA R0, R10, UR26, 0x3 ;  /* 0x0000001a0a007c11 */ /* 0x000fe4000f8e18ff */
[----:B------:R-:W-:Y:S02]  /*35a0*/  SHF.L.U32 R2, R9, 0x1f, RZ ;  /* 0x0000001f09027819 */ /* 0x000fe400000006ff */
[----:B------:R-:W-:Y:S01]  /*35b0*/  PLOP3.LUT P0, PT, PT, PT, UP4, 0x80, 0x8 ;  /* 0x000000000008781c */ /* 0x000fe20003f0f048 */
[----:B------:R-:W-:Y:S01]  /*35c0*/  VIADD R3, R0, 0xb0 ;  /* 0x000000b000037836 */ /* 0x000fe20000000000 */
[----:B-1----:R-:W1:Y:S02]  /*35d0*/  SYNCS.PHASECHK.TRANS64.TRYWAIT P1, [R0+URZ+0xa0], R2 ;  /* 0x0000a002000075a7 */ /* 0x002e6400080211ff */
[----:B-1-3--:R-:W-:Y:S09]  /*35e0*/  @!P1 BRA `(.L_x_61) ;  /* 0x0000006400f09947 */ /* 0x00aff20003800000 */
.L_x_150:
[----:B------:R-:W-:Y:S01]  /*35f0*/  LEA R4, R10, UR26, 0x4 ;  /* 0x0000001a0a047c11 */ /* 0x000fe2000f8e20ff */
[----:B------:R-:W-:Y:S01]  /*3600*/  @UP4 ULEA UR4, UR24, UR26, 0x3 ;  /* 0x0000001a18044291 */ /* 0x000fe2000f8e18ff */
[----:B------:R-:W-:Y:S01]  /*3610*/  PLOP3.LUT P2, PT, PT, PT, PT, 0x80, 0x8 ;  /* 0x000000000008781c */ /* 0x000fe20003f4f070 */
[----:B------:R-:W-:Y:S01]  /*3620*/  ULEA UR31, UR30, UR26, 0x3 ;  /* 0x0000001a1e1f7291 */ /* 0x000fe2000f8e18ff */
[----:B------:R-:W-:Y:S02]  /*3630*/  PRMT R3, RZ, 0x654, R3 ;  /* 0x00000654ff037816 */ /* 0x000fe40000000003 */
[----:B------:R-:W2:Y:S01]  /*3640*/  LDS.128 R4, [R4+0x130] ;  /* 0x0001300004047984 */ /* 0x000ea20000000c00 */
[----:B-1----:R-:W-:Y:S02]  /*3650*/  @P0 SHF.L.U32 R2, R8, 0x1f, RZ ;  /* 0x0000001f08020819 */ /* 0x002fe400000006ff */
[----:B------:R-:W-:Y:S01]  /*3660*/  SHF.L.U32 R0, R11, 0x1f, RZ ;  /* 0x0000001f0b007819 */ /* 0x000fe200000006ff */
[----:B------:R-:W-:Y:S01]  /*3670*/  @!PT LDS RZ, [RZ] ;  /* 0x00000000fffff984 */ /* 0x000fe20000000800 */
[----:B------:R-:W-:Y:S01]  /*3680*/  @!PT LDS RZ, [RZ] ;  /* 0x00000000fffff984 */ /* 0x000fe20000000800 */
[----:B------:R-:W-:Y:S01]  /*3690*/  @!PT LDS RZ, [RZ] ;  /* 0x00000000fffff984 */ /* 0x000fe20000000800 */
[----:B------:R-:W-:Y:S01]  /*36a0*/  @!PT LDS RZ, [RZ] ;  /* 0x00000000fffff984 */ /* 0x000fe20000000800 */
[----:B------:R1:W-:Y:S06]  /*36b0*/  MEMBAR.ALL.CTA ;  /* 0x0000000000007992 */ /* 0x0003ec0000008000 */
[----:B-1----:R-:W1:Y:S02]  /*36c0*/  FENCE.VIEW.ASYNC.S ;  /* 0x00000000000073c6 */ /* 0x002e640000000000 */
[----:B-1----:R1:W-:Y:S01]  /*36d0*/  SYNCS.ARRIVE.TRANS64.RED.A1T0 RZ, [R3+URZ], RZ ;  /* 0x000000ff03ff79a7 */ /* 0x0023e200081004ff */
[----:B------:R1:W3:Y:S01]  /*36e0*/  @P0 SYNCS.PHASECHK.TRANS64.TRYWAIT P2, [UR4], R2 ;  /* 0x00000002ff0005a7 */ /* 0x0002e20008041104 */
[----:B------:R-:W-:Y:S01]  /*36f0*/  ULEA.HI UR4, UR30, UR30, URZ, 0x1 ;  /* 0x0000001e1e047291 */ /* 0x000fe2000f8f08ff */
[----:B--2---:R-:W-:-:S03]  /*3700*/  LOP3.LUT P1, RZ, R6, 0x1, RZ, 0xc0, !PT ;  /* 0x0000000106ff7812 */ /* 0x004fc6000782c0ff */
[----:B------:R-:W-:Y:S02]  /*3710*/  USHF.L.U32 UR11, UR4, 0x7, URZ ;  /* 0x00000007040b7899 */ /* 0x000fe400080006ff */
[----:B------:R-:W-:Y:S02]  /*3720*/  ULOP3.LUT UR4, UR4, 0xffe, URZ, 0xc0, !UPT ;  /* 0x00000ffe04047892 */ /* 0x000fe4000f8ec0ff */
[----:B------:R-:W-:Y:S02]  /*3730*/  ULOP3.LUT UR11, UR11, 0xffffff00, URZ, 0xc0, !UPT ;  /* 0xffffff000b0b7892 */ /* 0x000fe4000f8ec0ff */
[----:B------:R-:W-:Y:S02]  /*3740*/  UIADD3 UR4, UPT, UPT, -UR4, UR30, URZ ;  /* 0x0000001e04047290 */ /* 0x000fe4000fffe1ff */
[----:B------:R-:W-:Y:S01]  /*3750*/  UIADD3 UR11, UPT, UPT, UR42, UR11, URZ ;  /* 0x0000000b2a0b7290 */ /* 0x000fe2000fffe0ff */
[----:B------:R-:W2:Y:S03]  /*3760*/  SYNCS.PHASECHK.TRANS64.TRYWAIT P0, [UR31+0xe0], R0 ;  /* 0x0000e000ff0075a7 */ /* 0x000ea6000800111f */
[----:B------:R-:W-:Y:S01]  /*3770*/  ULEA UR11, UR4, UR11, 0x14 ;  /* 0x0000000b040b7291 */ /* 0x000fe2000f8ea0ff */
[----:B-123--:R-:W-:Y:S11]  /*3780*/  @!P0 BRA `(.L_x_62) ;  /* 0x00000064009c8947 */ /* 0x00eff60003800000 */
.L_x_152:
[----:B------:R-:W-:Y:S01]  /*3790*/  IADD3 R10, PT, PT, R10, 0x1, RZ ;  /* 0x000000010a0a7810 */ /* 0x000fe20007ffe0ff */
[----:B------:R-:W-:Y:S06]  /*37a0*/  BRA.U !UP4, `(.L_x_63) ;  /* 0x000000010cc07547 */ /* 0x000fec000b800000 */
[----:B------:R-:W-:Y:S01]  /*37b0*/  UPLOP3.LUT UP2, UPT, UPT, UPT, UPT, 0x40, 0x4 ;  /* 0x000000000004789c */ /* 0x000fe20003f4e870 */
[----:B------:R-:W-:Y:S01]  /*37c0*/  UMOV UR23, UR41 ;  /* 0x0000002900177c82 */ /* 0x000fe20008000000 */
[----:B------:R-:W-:Y:S01]  /*37d0*/  UMOV UR22, UR40 ;  /* 0x0000002800167c82 */ /* 0x000fe20008000000 */
[----:B------:R-:W-:-:S08]  /*37e0*/  UMOV UR10, UR24 ;  /* 0x00000018000a7c82 */ /* 0x000fd00008000000 */
.L_x_66:
[----:B------:R-:W-:Y:S02]  /*37f0*/  UIADD3 UR23, UPT, UPT, UR23, 0x1, URZ ;  /* 0x0000000117177890 */ /* 0x000fe4000fffe0ff */
[----:B--2---:R-:W-:Y:S02]  /*3800*/  ULEA UR5, UR10, UR26, 0x3 ;  /* 0x0000001a0a057291 */ /* 0x004fe4000f8e18ff */
[----:B------:R-:W-:Y:S01]  /*3810*/  UISETP.NE.AND UP3, UPT, UR23, URZ, UPT ;  /* 0x000000ff1700728c */ /* 0x000fe2000bf65270 */
[----:B---3--:R-:W-:Y:S10]  /*3820*/  @P2 BRA `(.L_x_64) ;  /* 0x00000000000c2947 */ /* 0x008ff40003800000 */
[----:B-1----:R-:W-:Y:S04]  /*3830*/  SHF.L.U32 R2, R8, 0x1f, RZ ;  /* 0x0000001f08027819 */ /* 0x002fe800000006ff */
[----:B------:R-:W1:Y:S02]  /*3840*/  SYNCS.PHASECHK.TRANS64.TRYWAIT P0, [UR5], R2 ;  /* 0x00000002ff0075a7 */ /* 0x000e640008001105 */
[----:B-1----:R-:W-:Y:S05]  /*3850*/  @!P0 BRA `(.L_x_65) ;  /* 0x0000006400808947 */ /* 0x002fea0003800000 */
.L_x_64:
[----:B------:R-:W-:Y:S01]  /*3860*/  UISETP.NE.AND UP0, UPT, UR22, 0x1, UPT ;  /* 0x000000011600788c */ /* 0x000fe2000bf05270 */
[----:B------:R-:W-:Y:S01]  /*3870*/  PLOP3.LUT P2, PT, PT, PT, PT, 0x80, 0x8 ;  /* 0x000000000008781c */ /* 0x000fe20003f4f070 */
[----:B------:R-:W-:Y:S02]  /*3880*/  UIADD3 UR4, UPT, UPT, UR10, 0x1, URZ ;  /* 0x000000010a047890 */ /* 0x000fe4000fffe0ff */
[----:B------:R-:W-:Y:S02]  /*3890*/  UIADD3 UR25, UPT, UPT, UR5, 0x28, URZ ;  /* 0x0000002805197890 */ /* 0x000fe4000fffe0ff */
[----:B------:R-:W-:Y:S01]  /*38a0*/  UISETP.NE.AND UP1, UPT, UR4, 0x5, UPT ;  /* 0x000000050400788c */ /* 0x000fe2000bf25270 */
[----:B------:R-:W-:Y:S01]  /*38b0*/  PLOP3.LUT P0, PT, PT, PT, UP0, 0x80, 0x8 ;  /* 0x000000000008781c */ /* 0x000fe20003f0f008 */
[----:B------:R-:W-:Y:S02]  /*38c0*/  UIADD3 UR22, UPT, UPT, UR22, -0x1, URZ ;  /* 0xffffffff16167890 */ /* 0x000fe4000fffe0ff */
[----:B------:R-:W-:Y:S02]  /*38d0*/  USEL UR6, URZ, 0x1, UP1 ;  /* 0x00000001ff067887 */ /* 0x000fe40008800000 */
[----:B------:R-:W-:Y:S01]  /*38e0*/  USEL UR24, UR4, URZ, UP1 ;  /* 0x000000ff04187287 */ /* 0x000fe20008800000 */
[----:B------:R-:W-:Y:S01]  /*38f0*/  UMOV UR7, 0x40004040 ;  /* 0x4000404000077882 */ /* 0x000fe20000000000 */
[----:B------:R-:W-:Y:S02]  /*3900*/  UMOV UR5, 0x40004040 ;  /* 0x4000404000057882 */ /* 0x000fe40000000000 */
[----:B------:R-:W-:Y:S01]  /*3910*/  @UP0 ULEA UR4, UR24, UR26, 0x3 ;  /* 0x0000001a18040291 */ /* 0x000fe2000f8e18ff */
[----:B------:R-:W-:Y:S01]  /*3920*/  LOP3.LUT R8, R8, UR6, RZ, 0x3c, !PT ;  /* 0x0000000608087c12 */ /* 0x000fe2000f8e3cff */
[----:B------:R-:W-:Y:S01]  /*3930*/  ULEA UR6, UR10, UR29, 0xb ;  /* 0x0000001d0a067291 */ /* 0x000fe2000f8e58ff */
[----:B------:R-:W-:Y:S02]  /*3940*/  UMOV UR21, 0x40004040 ;  /* 0x4000404000157882 */ /* 0x000fe40000000000 */
[----:B-1----:R-:W-:Y:S01]  /*3950*/  @P0 SHF.L.U32 R0, R8, 0x1f, RZ ;  /* 0x0000001f08000819 */ /* 0x002fe200000006ff */
[----:B------:R-:W-:Y:S02]  /*3960*/  UIADD3 UR20, UPT, UPT, UR6, 0x2, URZ ;  /* 0x0000000206147890 */ /* 0x000fe4000fffe0ff */
[----:B------:R-:W-:Y:S01]  /*3970*/  UIADD3 UR16, UPT, UPT, UR6, 0x4, URZ ;  /* 0x0000000406107890 */ /* 0x000fe2000fffe0ff */
[----:B------:R2:W3:Y:S01]  /*3980*/  @P0 SYNCS.PHASECHK.TRANS64.TRYWAIT P2, [UR4], R0 ;  /* 0x00000000ff0005a7 */ /* 0x0004e20008041104 */
[----:B------:R-:W-:Y:S02]  /*3990*/  ULEA UR4, UR10, UR28, 0x9 ;  /* 0x0000001c0a047291 */ /* 0x000fe4000f8e48ff */
[----:B------:R-:W-:Y:S02]  /*39a0*/  UIADD3 UR12, UPT, UPT, UR6, 0x6, URZ ;  /* 0x00000006060c7890 */ /* 0x000fe4000fffe0ff */
[----:B------:R-:W-:Y:S02]  /*39b0*/  UIADD3 UR18, UPT, UPT, UR4, 0x2, URZ ;  /* 0x0000000204127890 */ /* 0x000fe4000fffe0ff */
[----:B------:R-:W-:Y:S02]  /*39c0*/  UIADD3 UR14, UPT, UPT, UR4, 0x4, URZ ;  /* 0x00000004040e7890 */ /* 0x000fe4000fffe0ff */
[----:B------:R-:W-:Y:S01]  /*39d0*/  UIADD3 UR8, UPT, UPT, UR4, 0x6, URZ ;  /* 0x0000000604087890 */ /* 0x000fe2000fffe0ff */
[----:B------:R2:W-:Y:S01]  /*39e0*/  UTCIMMA gdesc[UR4], gdesc[UR6], tmem[UR11], tmem[UR38], idesc[UR39], UP2 ;  /* 0x00ff2606040075ea */ /* 0x0005e2000900010b */
[----:B------:R-:W-:Y:S01]  /*39f0*/  UPLOP3.LUT UP2, UPT, UPT, UPT, UPT, 0x80, 0x8 ;  /* 0x000000000008789c */ /* 0x000fe20003f4f070 */
[----:B------:R-:W-:Y:S01]  /*3a00*/  UMOV UR19, 0x40004040 ;  /* 0x4000404000137882 */ /* 0x000fe20000000000 */
[----:B------:R-:W-:Y:S01]  /*3a10*/  UMOV UR17, 0x40004040 ;  /* 0x4000404000117882 */ /* 0x000fe20000000000 */
[----:B------:R2:W-:Y:S01]  /*3a20*/  UTCIMMA gdesc[UR18], gdesc[UR20], tmem[UR11], tmem[UR36], idesc[UR37], UPT ;  /* 0x00ff2414120075ea */ /* 0x0005e2000b80010b */
[----:B------:R-:W-:Y:S01]  /*3a30*/  UMOV UR15, 0x40004040 ;  /* 0x40004040000f7882 */ /* 0x000fe20000000000 */
[----:B------:R-:W-:Y:S01]  /*3a40*/  UMOV UR13, 0x40004040 ;  /* 0x40004040000d7882 */ /* 0x000fe20000000000 */
[----:B------:R-:W-:Y:S01]  /*3a50*/  UMOV UR9, 0x40004040 ;  /* 0x4000404000097882 */ /* 0x000fe20000000000 */
[----:B------:R2:W-:Y:S01]  /*3a60*/  UTCIMMA gdesc[UR14], gdesc[UR16], tmem[UR11], tmem[UR34], idesc[UR35], UPT ;  /* 0x00ff22100e0075ea */ /* 0x0005e2000b80010b */
[----:B------:R2:W-:Y:S01]  /*3a70*/  UTCIMMA gdesc[UR8], gdesc[UR12], tmem[UR11], tmem[UR32], idesc[UR33], UPT ;  /* 0x00ff200c080075ea */ /* 0x0005e2000b80010b */
[----:B------:R2:W-:Y:S01]  /*3a80*/  UTCBAR.MULTICAST [UR25], URZ, UR27 ;  /* 0x000000ff190073e9 */ /* 0x0005e2000800081b */
[----:B------:R-:W-:Y:S01]  /*3a90*/  UMOV UR10, UR24 ;  /* 0x00000018000a7c82 */ /* 0x000fe20008000000 */
[----:B------:R-:W-:Y:S05]  /*3aa0*/  BRA.U UP3, `(.L_x_66) ;  /* 0xfffffffd03507547 */ /* 0x000fea000b83ffff */
.L_x_63:
[----:B--2---:R-:W-:Y:S01]  /*3ab0*/  UIADD3 UR4, UPT, UPT, UR30, 0x1, URZ ;  /* 0x000000011e047890 */ /* 0x004fe2000fffe0ff */
[C---:B------:R-:W-:Y:S01]  /*3ac0*/  ISETP.NE.AND P0, PT, R10.reuse, 0x2, PT ;  /* 0x000000020a00780c */ /* 0x040fe20003f05270 */
[----:B------:R-:W-:Y:S02]  /*3ad0*/  UIADD3 UR5, UPT, UPT, UR31, 0xc0, URZ ;  /* 0x000000c01f057890 */ /* 0x000fe4000fffe0ff */
[----:B------:R-:W-:Y:S01]  /*3ae0*/  UISETP.NE.AND UP0, UPT, UR4, 0x4, UPT ;  /* 0x000000040400788c */ /* 0x000fe2000bf05270 */
[----:B-1----:R-:W-:Y:S02]  /*3af0*/  SEL R0, RZ, 0x1, P0 ;  /* 0x00000001ff007807 */ /* 0x002fe40000000000 */
[----:B------:R-:W-:Y:S01]  /*3b00*/  SEL R10, R10, RZ, P0 ;  /* 0x000000ff0a0a7207 */ /* 0x000fe20000000000 */
[----:B------:R-:W-:Y:S01]  /*3b10*/  USEL UR6, URZ, 0x1, UP0 ;  /* 0x00000001ff067887 */ /* 0x000fe20008000000 */
[----:B------:R-:W-:Y:S01]  /*3b20*/  LOP3.LUT R9, R9, R0, RZ, 0x3c, !PT ;  /* 0x0000000009097212 */ /* 0x000fe200078e3cff */
[----:B------:R-:W-:Y:S01]  /*3b30*/  USEL UR30, UR4, URZ, UP0 ;  /* 0x000000ff041e7287 */ /* 0x000fe20008000000 */
[----:B------:R1:W-:Y:S03]  /*3b40*/  UTCBAR [UR5], URZ ;  /* 0x000000ff050073e9 */ /* 0x0003e600080000ff */
[----:B------:R-:W-:Y:S01]  /*3b50*/  LOP3.LUT R11, R11, UR6, RZ, 0x3c, !PT ;  /* 0x000000060b0b7c12 */ /* 0x000fe2000f8e3cff */
[----:B------:R-:W-:Y:S07]  /*3b60*/  @P1 BRA `(.L_x_67) ;  /* 0xfffffff800881947 */ /* 0x000fee000383ffff */
[----:B------:R-:W2:Y:S01]  /*3b70*/  S2UR UR8, SR_CgaCtaId ;  /* 0x00000000000879c3 */ /* 0x000ea20000008800 */
[----:B------:R-:W-:Y:S01]  /*3b80*/  ELECT P0, URZ, PT ;  /* 0x0000000000ff782f */ /* 0x000fe20003800000 */
[----:B------:R-:W-:Y:S01]  /*3b90*/  IMAD.MOV.U32 R0, RZ, RZ, 0x1 ;  /* 0x00000001ff007424 */ /* 0x000fe200078e00ff */
[----:B------:R-:W-:Y:S01]  /*3ba0*/  UIADD3 UR26, UPT, UPT, UR26, 0xe0, URZ ;  /* 0x000000e01a1a7890 */ /* 0x000fe2000fffe0ff */
[----:B------:R-:W-:Y:S01]  /*3bb0*/  SHF.L.U32 R2, R11, 0x1f, RZ ;  /* 0x0000001f0b027819 */ /* 0x000fe200000006ff */
[----:B------:R-:W-:-:S03]  /*3bc0*/  UMOV UR4, 0x40 ;  /* 0x0000004000047882 */ /* 0x000fc60000000000 */
[----:B------:R-:W-:Y:S01]  /*3bd0*/  UVIRTCOUNT.DEALLOC.SMPOOL 0x80 ;  /* 0x000000800000784c */ /* 0x000fe20000000000 */
[----:B--2---:R-:W-:Y:S02]  /*3be0*/  ULEA UR8, UR8, UR4, 0x18 ;  /* 0x0000000408087291 */ /* 0x004fe4000f8ec0ff */
[----:B------:R-:W-:-:S07]  /*3bf0*/  ULEA UR4, UR30, UR26, 0x3 ;  /* 0x0000001a1e047291 */ /* 0x000fce000f8e18ff */
[----:B------:R2:W-:Y:S02]  /*3c00*/  @P0 STS.U8 [UR8+0x1c], R0 ;  /* 0x00001c00ff000988 */ /* 0x0005e40008000008 */
[----:B------:R-:W4:Y:S02]  /*3c10*/  SYNCS.PHASECHK.TRANS64.TRYWAIT P0, [UR4], R2 ;  /* 0x00000002ff0075a7 */ /* 0x000f240008001104 */
[----:B--2-4-:R-:W-:Y:S05]  /*3c20*/  @!P0 BRA `(.L_x_68) ;  /* 0x0000006000a48947 */ /* 0x014fea0003800000 */
.L_x_155:
[----:B------:R-:W-:-:S04]  /*3c30*/  UIADD3 UR4, UPT, UPT, UR30, 0x1, URZ ;  /* 0x000000011e047890 */ /* 0x000fc8000fffe0ff */
[----:B------:R-:W-:-:S04]  /*3c40*/  UISETP.NE.AND UP0, UPT, UR4, 0x4, UPT ;  /* 0x000000040400788c */ /* 0x000fc8000bf05270 */
[----:B------:R-:W-:Y:S02]  /*3c50*/  USEL UR6, URZ, 0x1, UP0 ;  /* 0x00000001ff067887 */ /* 0x000fe40008000000 */
[----:B------:R-:W-:-:S04]  /*3c60*/  USEL UR4, UR4, URZ, UP0 ;  /* 0x000000ff04047287 */ /* 0x000fc80008000000 */
[----:B-1----:R-:W-:Y:S01]  /*3c70*/  ULEA UR5, UR4, UR26, 0x3 ;  /* 0x0000001a04057291 */ /* 0x002fe2000f8e18ff */
[----:B--2---:R-:W-:-:S04]  /*3c80*/  LOP3.LUT R2, R11, UR6, RZ, 0x3c, !PT ;  /* 0x000000060b027c12 */ /* 0x004fc8000f8e3cff */
[----:B------:R-:W-:-:S04]  /*3c90*/  SHF.L.U32 R3, R2, 0x1f, RZ ;  /* 0x0000001f02037819 */ /* 0x000fc800000006ff */
[----:B------:R-:W1:Y:S02]  /*3ca0*/  SYNCS.PHASECHK.TRANS64.TRYWAIT P0, [UR5], R3 ;  /* 0x00000003ff0075a7 */ /* 0x000e640008001105 */
[----:B-1----:R-:W-:Y:S05]  /*3cb0*/  @!P0 BRA `(.L_x_69) ;  /* 0x0000006000988947 */ /* 0x002fea0003800000 */
.L_x_157:
        /* <DEDUP_REMOVED lines=9> */
.L_x_159:
[----:B------:R-:W-:-:S04]  /*3d50*/  UIADD3 UR4, UPT, UPT, UR4, 0x1, URZ ;  /* 0x0000000104047890 */ /* 0x000fc8000fffe0ff */
[----:B------:R-:W-:-:S04]  /*3d60*/  UISETP.NE.AND UP0, UPT, UR4, 0x4, UPT ;  /* 0x000000040400788c */ /* 0x000fc8000bf05270 */
[----:B------:R-:W-:Y:S02]  /*3d70*/  USEL UR5, URZ, 0x1, UP0 ;  /* 0x00000001ff057887 */ /* 0x000fe40008000000 */
[----:B------:R-:W-:-:S04]  /*3d80*/  USEL UR4, UR4, URZ, UP0 ;  /* 0x000000ff04047287 */ /* 0x000fc80008000000 */
[----:B------:R-:W-:Y:S01]  /*3d90*/  ULEA UR4, UR4, UR26, 0x3 ;  /* 0x0000001a04047291 */ /* 0x000fe2000f8e18ff */
[----:B------:R-:W-:-:S04]  /*3da0*/  LOP3.LUT R2, R2, UR5, RZ, 0x3c, !PT ;  /* 0x0000000502027c12 */ /* 0x000fc8000f8e3cff */
[----:B------:R-:W-:-:S04]  /*3db0*/  SHF.L.U32 R2, R2, 0x1f, RZ ;  /* 0x0000001f02027819 */ /* 0x000fc800000006ff */
[----:B------:R-:W2:Y:S02]  /*3dc0*/  SYNCS.PHASECHK.TRANS64.TRYWAIT P0, [UR4], R2 ;  /* 0x00000002ff0075a7 */ /* 0x000ea40008001104 */
[----:B--2---:R-:W-:Y:S05]  /*3dd0*/  @!P0 BRA `(.L_x_71) ;  /* 0x0000006000808947 */ /* 0x004fea0003800000 */
.L_x_161:
[----:B------:R-:W-:Y:S01]  /*3de0*/  NOP ;  /* 0x0000000000007918 */ /* 0x000fe20000000000 */
[----:B-1----:R-:W1:Y:S01]  /*3df0*/  LDS R0, [UR8+0x14] ;  /* 0x00001408ff007984 */ /* 0x002e620008000800 */
[----:B------:R-:W-:Y:S01]  /*3e00*/  ULOP3.LUT UR4, UR42, 0xffff, URZ, 0xc0, !UPT ;  /* 0x0000ffff2a047892 */ /* 0x000fe2000f8ec0ff */
[----:B------:R-:W-:Y:S01]  /*3e10*/  UMOV UR5, 0xffff ;  /* 0x0000ffff00057882 */ /* 0x000fe20000000000 */
[----:B------:R-:W-:Y:S02]  /*3e20*/  UMOV UR6, 0x1 ;  /* 0x0000000100067882 */ /* 0x000fe40000000000 */
[----:B------:R-:W-:-:S04]  /*3e30*/  USHF.R.U32.HI UR4, URZ, 0x5, UR4 ;  /* 0x00000005ff047899 */ /* 0x000fc80008011604 */
[----:B------:R-:W-:Y:S02]  /*3e40*/  USHF.L.U32 UR5, UR5, UR4, URZ ;  /* 0x0000000405057299 */ /* 0x000fe400080006ff */
[----:B------:R-:W-:-:S04]  /*3e50*/  USHF.L.U32 UR4, UR6, UR4, URZ ;  /* 0x0000000406047299 */ /* 0x000fc800080006ff */
[----:B-1----:R-:W-:-:S04]  /*3e60*/  LOP3.LUT R0, R0, UR5, RZ, 0xc0, !PT ;  /* 0x0000000500007c12 */ /* 0x002fc8000f8ec0ff */
[----:B------:R-:W-:-:S13]  /*3e70*/  ISETP.NE.AND P0, PT, R0, UR5, PT ;  /* 0x0000000500007c0c */ /* 0x000fda000bf05270 */
[----:B------:R-:W-:Y:S05]  /*3e80*/  @P0 BRA `(.L_x_72) ;  /* 0x0000000000580947 */ /* 0x000fea0003800000 */
[----:B------:R-:W1:Y:S02]  /*3e90*/  LDS R0, [UR8+0x18] ;  /* 0x00001808ff007984 */ /* 0x000e640008000800 */
[----:B-1----:R-:W-:-:S04]  /*3ea0*/  LOP3.LUT R0, R0, UR4, RZ, 0xc0, !PT ;  /* 0x0000000400007c12 */ /* 0x002fc8000f8ec0ff */
[----:B------:R-:W-:-:S13]  /*3eb0*/  ISETP.NE.AND P0, PT, R0, UR4, PT ;  /* 0x0000000400007c0c */ /* 0x000fda000bf05270 */
[----:B------:R-:W-:Y:S05]  /*3ec0*/  @P0 BRA `(.L_x_73) ;  /* 0x00000000003c0947 */ /* 0x000fea0003800000 */
[----:B------:R-:W1:Y:S01]  /*3ed0*/  S2R R2, SR_LANEID ;  /* 0x0000000000027919 */ /* 0x000e620000000000 */
[----:B------:R-:W-:-:S06]  /*3ee0*/  ULOP3.LUT UR5, URZ, UR5, URZ, 0x33, !UPT ;  /* 0x00000005ff057292 */ /* 0x000fcc000f8e33ff */
[----:B------:R-:W-:-:S04]  /*3ef0*/  IMAD.U32 R0, RZ, RZ, UR5 ;  /* 0x00000005ff007e24 */ /* 0x000fc8000f8e00ff */
[----:B------:R2:W4:Y:S02]  /*3f00*/  REDUX UR7, R0 ;  /* 0x00000000000773c4 */ /* 0x0005240000000000 */
[----:B------:R1:W-:Y:S01]  /*3f10*/  UTCATOMSWS.AND URZ, UR5 ;  /* 0x0000000500ff79e3 */ /* 0x0003e20008000000 */
[----:B--2---:R-:W-:Y:S01]  /*3f20*/  LOP3.LUT R0, RZ, UR4, RZ, 0x33, !PT ;  /* 0x00000004ff007c12 */ /* 0x004fe2000f8e33ff */
[----:B------:R-:W-:Y:S02]  /*3f30*/  VOTEU.ANY UR4, UPT, PT ;  /* 0x0000000000047886 */ /* 0x000fe400038e0100 */
[----:B------:R-:W-:Y:S02]  /*3f40*/  UFLO.U32 UR4, UR4 ;  /* 0x00000004000472bd */ /* 0x000fe400080e0000 */
[----:B------:R-:W2:Y:S04]  /*3f50*/  REDUX UR6, R0 ;  /* 0x00000000000673c4 */ /* 0x000ea80000000000 */
[----:B-1----:R-:W-:-:S02]  /*3f60*/  ISETP.EQ.U32.AND P0, PT, R2, UR4, PT ;  /* 0x0000000402007c0c */ /* 0x002fc4000bf02070 */
[----:B----4-:R-:W-:-:S11]  /*3f70*/  MOV R2, UR7 ;  /* 0x0000000700027c02 */ /* 0x010fd60008000f00 */
[----:B------:R1:W-:Y:S01]  /*3f80*/  @P0 ATOMS.AND RZ, [UR8+0x14], R2 ;  /* 0x00001402ffff098c */ /* 0x0003e2000a800008 */
[----:B--2---:R-:W-:-:S05]  /*3f90*/  IMAD.U32 R0, RZ, RZ, UR6 ;  /* 0x00000006ff007e24 */ /* 0x004fca000f8e00ff */
[----:B------:R1:W-:Y:S01]  /*3fa0*/  @P0 ATOMS.AND RZ, [UR8+0x18], R0 ;  /* 0x00001800ffff098c */ /* 0x0003e2000a800008 */
[----:B------:R-:W-:Y:S05]  /*3fb0*/  BRA `(.L_x_74) ;  /* 0x0000000000147947 */ /* 0x000fea0003800000 */
.L_x_73:
[----:B------:R-:W-:Y:S02]  /*3fc0*/  MOV R2, 0x3fe0 ;  /* 0x00003fe000027802 */ /* 0x000fe40000000f00 */
[----:B---3-5:R-:W-:Y:S05]  /*3fd0*/  CALL.REL.NOINC `($__internal_0_$__cuda_sm10x_tcgen05_guardrail_trap_col_being_dealloced_not_returned_by_alloc) ;  /* 0x0000006400647944 */ /* 0x028fea0003c00000 */
[----:B------:R-:W-:Y:S05]  /*3fe0*/  BRA `(.L_x_74) ;  /* 0x0000000000087947 */ /* 0x000fea0003800000 */
.L_x_72:
[----:B------:R-:W-:Y:S02]  /*3ff0*/  MOV R2, 0x4010 ;  /* 0x0000401000027802 */ /* 0x000fe40000000f00 */
[----:B---3-5:R-:W-:Y:S05]  /*4000*/  CALL.REL.NOINC `($__internal_2_$__cuda_sm10x_tcgen05_guardrail_trap_unallocated_columns_being_dealloced) ;  /* 0x0000006400707944 */ /* 0x028fea0003c00000 */
.L_x_74:
[----:B------:R-:W-:Y:S01]  /*4010*/  NOP ;  /* 0x0000000000007918 */ /* 0x000fe20000000000 */
[----:B------:R-:W-:Y:S05]  /*4020*/  EXIT ;  /* 0x000000000000794d */ /* 0x000fea0003800000 */
.L_x_56:
[----:B------:R-:W-:-:S09]  /*4030*/  UISETP.NE.OR UP0, UPT, UR17, 0x3, !UP3 ;  /* 0x000000031100788c */ /* 0x000fd2000df05670 */
[----:B------:R-:W-:Y:S05]  /*4040*/  BRA.U UP0, `(.L_x_75) ;  /* 0x0000001100587547 */ /* 0x000fea000b800000 */
[----:B------:R-:W1:Y:S01]  /*4050*/  LDCU UR31, c[0x0][0x370] ;  /* 0x00006e00ff1f77ac */ /* 0x000e620008000800 */
[----:B------:R-:W2:Y:S01]  /*4060*/  LDC.64 R16, c[0x0][0x348] ;  /* 0x0000d200ff107b82 */ /* 0x000ea20000000a00 */
[----:B------:R-:W-:Y:S02]  /*4070*/  HFMA2 R13, -RZ, RZ, 0, 0 ;  /* 0x00000000ff0d7431 */ /* 0x000fe400000001ff */
[----:B------:R-:W-:Y:S01]  /*4080*/  IMAD.MOV.U32 R15, RZ, RZ, 0x1 ;  /* 0x00000001ff0f7424 */ /* 0x000fe200078e00ff */
[----:B------:R-:W1:Y:S01]  /*4090*/  LDCU.128 UR48, c[0x0][0xb10] ;  /* 0x00016200ff3077ac */ /* 0x000e620008000c00 */
[----:B------:R-:W-:Y:S01]  /*40a0*/  IMAD.MOV.U32 R14, RZ, RZ, RZ ;  /* 0x000000ffff0e7224 */ /* 0x000fe200078e00ff */
[----:B------:R-:W-:Y:S01]  /*40b0*/  MOV R7, 0x1000 ;  /* 0x0000100000077802 */ /* 0x000fe20000000f00 */
[----:B------:R-:W3:Y:S01]  /*40c0*/  LDCU UR30, c[0x0][0x374] ;  /* 0x00006e80ff1e77ac */ /* 0x000ee20008000800 */
[----:B------:R-:W4:Y:S01]  /*40d0*/  LDC.64 R2, c[0x0][0x888] ;  /* 0x00022200ff027b82 */ /* 0x000f220000000a00 */
[----:B------:R-:W3:Y:S01]  /*40e0*/  LDCU UR15, c[0x0][0xb0c] ;  /* 0x00016180ff0f77ac */ /* 0x000ee20008000800 */
[----:B------:R-:W2:Y:S06]  /*40f0*/  LDCU UR40, c[0x0][0xb20] ;  /* 0x00016400ff2877ac */ /* 0x000eac0008000800 */
[----:B------:R-:W4:Y:S01]  /*4100*/  LDC.64 R4, c[0x0][0x890] ;  /* 0x00022400ff047b82 */ /* 0x000f220000000a00 */
[----:B------:R-:W2:Y:S01]  /*4110*/  LDCU UR4, c[0x0][0xb30] ;  /* 0x00016600ff0477ac */ /* 0x000ea20008000800 */
[----:B------:R-:W-:Y:S01]  /*4120*/  UMOV UR21, 0x400 ;  /* 0x0000040000157882 */ /* 0x000fe20000000000 */
[----:B-1----:R-:W-:-:S02]  /*4130*/  UIMAD.WIDE.U32 UR6, UR31, UR48, URZ ;  /* 0x000000301f0672a5 */ /* 0x002fc4000f8e00ff */
[----:B---3--:R-:W-:Y:S02]  /*4140*/  UIMAD.WIDE.U32 UR8, UR30, UR51, URZ ;  /* 0x000000331e0872a5 */ /* 0x008fe4000f8e00ff */
[----:B------:R-:W-:Y:S02]  /*4150*/  ULEA UR21, UR45, UR21, 0x18 ;  /* 0x000000152d157291 */ /* 0x000fe4000f8ec0ff */
[----:B------:R-:W-:Y:S02]  /*4160*/  UPLOP3.LUT UP3, UPT, UPT, UPT, UPT, 0x40, 0x4 ;  /* 0x000000000004789c */ /* 0x000fe40003f6e870 */
[----:B------:R-:W-:Y:S01]  /*4170*/  UIADD3 UR37, UPT, UPT, UR21, 0x68, URZ ;  /* 0x0000006815257890 */ /* 0x000fe2000fffe0ff */
[----:B------:R-:W-:Y:S01]  /*4180*/  UMOV UR6, UR7 ;  /* 0x0000000700067c82 */ /* 0x000fe20008000000 */
[----:B------:R-:W-:Y:S01]  /*4190*/  UMOV UR38, UR9 ;  /* 0x0000000900267c82 */ /* 0x000fe20008000000 */
[----:B------:R-:W-:Y:S02]  /*41a0*/  UISETP.GE.AND UP0, UPT, UR42, 0x1, UPT ;  /* 0x000000012a00788c */ /* 0x000fe4000bf06270 */
[----:B------:R-:W-:Y:S01]  /*41b0*/  UISETP.NE.AND UP4, UPT, UR42, 0x1, UPT ;  /* 0x000000012a00788c */ /* 0x000fe2000bf85270 */
[----:B------:R-:W1:Y:S01]  /*41c0*/  LDCU.64 UR22, c[0x0][0xb28] ;  /* 0x00016500ff1677ac */ /* 0x000e620008000a00 */
[----:B------:R-:W-:-:S02]  /*41d0*/  UISETP.NE.AND UP6, UPT, UR15, 0x1, UPT ;  /* 0x000000010f00788c */ /* 0x000fc4000bfc5270 */
[----:B------:R-:W-:Y:S02]  /*41e0*/  UISETP.NE.AND UP5, UPT, UR50, 0x1, UPT ;  /* 0x000000013200788c */ /* 0x000fe4000bfa5270 */
[----:B------:R-:W-:Y:S02]  /*41f0*/  UIADD3 UR33, UPT, UPT, UR21, 0x50, URZ ;  /* 0x0000005015217890 */ /* 0x000fe4000fffe0ff */
[----:B------:R-:W-:Y:S02]  /*4200*/  UIADD3 UR25, UPT, UPT, UR21, 0x58, URZ ;  /* 0x0000005815197890 */ /* 0x000fe4000fffe0ff */
[----:B------:R-:W-:Y:S02]  /*4210*/  UIADD3 UR17, UPT, UPT, UR21, 0x60, URZ ;  /* 0x0000006015117890 */ /* 0x000fe4000fffe0ff */
[----:B------:R-:W-:Y:S02]  /*4220*/  UPRMT UR37, UR45, 0x654, UR37 ;  /* 0x000006542d257896 */ /* 0x000fe40008000025 */
[----:B------:R-:W-:-:S02]  /*4230*/  USHF.R.U32.HI UR39, URZ, UR49, UR6 ;  /* 0x00000031ff277299 */ /* 0x000fc40008011606 */
[----:B--2---:R-:W-:Y:S02]  /*4240*/  USHF.R.U32.HI UR38, URZ, UR40, UR38 ;  /* 0x00000028ff267299 */ /* 0x004fe40008011626 */
[----:B------:R-:W-:-:S11]  /*4250*/  UISETP.NE.AND UP2, UPT, UR4, 0x1, UPT ;  /* 0x000000010400788c */ /* 0x000fd6000bf45270 */
.L_x_86:
[C---:B------:R-:W-:Y:S02]  /*4260*/  LEA R12, R14.reuse, UR21, 0x3 ;  /* 0x000000150e0c7c11 */ /* 0x040fe4000f8e18ff */
[----:B------:R-:W-:Y:S02]  /*4270*/  SHF.L.U32 R0, R13, 0x1f, RZ ;  /* 0x0000001f0d007819 */ /* 0x000fe400000006ff */
[----:B------:R-:W-:Y:S02]  /*4280*/  LEA R8, R14, UR21, 0x4 ;  /* 0x000000150e087c11 */ /* 0x000fe4000f8e20ff */
[----:B--2---:R-:W2:Y:S02]  /*4290*/  SYNCS.PHASECHK.TRANS64.TRYWAIT P0, [R12+URZ+0xa0], R0 ;  /* 0x0000a0000c0075a7 */ /* 0x004ea400080011ff */
[----:B--2---:R-:W-:Y:S05]  /*42a0*/  @!P0 BRA `(.L_x_76) ;  /* 0x0000005c00648947 */ /* 0x004fea0003800000 */
.L_x_162:
[----:B------:R-:W3:Y:S01]  /*42b0*/  LDS.128 R8, [R8+0x130] ;  /* 0x0001300008087984 */ /* 0x000ee20000000c00 */
[----:B------:R-:W-:Y:S01]  /*42c0*/  UISETP.GE.AND UP0, UPT, UR42, 0x1, UPT ;  /* 0x000000012a00788c */ /* 0x000fe2000bf06270 */
[----:B------:R-:W-:Y:S01]  /*42d0*/  @!PT LDS RZ, [RZ] ;  /* 0x00000000fffff984 */ /* 0x000fe20000000800 */
[----:B------:R-:W-:Y:S01]  /*42e0*/  @!PT LDS RZ, [RZ] ;  /* 0x00000000fffff984 */ /* 0x000fe20000000800 */
[----:B------:R-:W-:Y:S01]  /*42f0*/  @!PT LDS RZ, [RZ] ;  /* 0x00000000fffff984 */ /* 0x000fe20000000800 */
[----:B------:R-:W-:Y:S01]  /*4300*/  @!PT LDS RZ, [RZ] ;  /* 0x00000000fffff984 */ /* 0x000fe20000000800 */
[----:B------:R1:W-:Y:S06]  /*4310*/  MEMBAR.ALL.CTA ;  /* 0x0000000000007992 */ /* 0x0003ec0000008000 */
[----:B-1----:R-:W1:Y:S01]  /*4320*/  FENCE.VIEW.ASYNC.S ;  /* 0x00000000000073c6 */ /* 0x002e620000000000 */
[----:B---3--:R-:W-:Y:S11]  /*4330*/  LOP3.LUT P0, RZ, R10, 0x1, RZ, 0xc0, !PT ;  /* 0x000000010aff7812 */ /* 0x008ff6000780c0ff */
[----:B------:R-:W-:Y:S02]  /*4340*/  @!UPT UIADD3 URZ, UPT, UPT, URZ, URZ, URZ ;  /* 0x000000fffffff290 */ /* 0x000fe4000fffe0ff */
[----:B-1----:R-:W-:Y:S01]  /*4350*/  VOTEU.ANY UP1, P0 ;  /* 0x0000000000ff7886 */ /* 0x002fe20000020100 */
[----:B------:R-:W-:Y:S11]  /*4360*/  PLOP3.LUT P0, PT, PT, PT, UP1, 0x80, 0x8 ;  /* 0x000000000008781c */ /* 0x000ff60003f0f018 */
[----:B------:R-:W-:Y:S02]  /*4370*/  @!UPT UIADD3 URZ, UPT, UPT, URZ, URZ, URZ ;  /* 0x000000fffffff290 */ /* 0x000fe4000fffe0ff */
[----:B--2---:R-:W-:Y:S02]  /*4380*/  @P0 SHF.R.U32.HI R0, RZ, 0x10, R9 ;  /* 0x00000010ff000819 */ /* 0x004fe40000011609 */
[----:B------:R-:W-:Y:S02]  /*4390*/  @P0 MOV R6, R8 ;  /* 0x0000000800060202 */ /* 0x000fe40000000f00 */
[----:B------:R-:W-:Y:S01]  /*43a0*/  @P0 R2UR UR4, R0 ;  /* 0x00000000000402ca */ /* 0x000fe200000e0000 */
[----:B------:R-:W-:Y:S01]  /*43b0*/  VIADD R0, R12, 0xb0 ;  /* 0x000000b00c007836 */ /* 0x000fe20000000000 */
[----:B------:R-:W-:Y:S02]  /*43c0*/  @P0 LOP3.LUT R8, R9, 0xffff, RZ, 0xc0, !PT ;  /* 0x0000ffff09080812 */ /* 0x000fe400078ec0ff */
[----:B------:R-:W-:Y:S02]  /*43d0*/  @P0 R2UR UR6, R6 ;  /* 0x00000000060602ca */ /* 0x000fe400000e0000 */
[----:B------:R-:W-:Y:S02]  /*43e0*/  PRMT R0, RZ, 0x654, R0 ;  /* 0x00000654ff007816 */ /* 0x000fe40000000000 */
[----:B------:R-:W-:Y:S02]  /*43f0*/  @P0 R2UR UR5, R8 ;  /* 0x00000000080502ca */ /* 0x000fe400000e0000 */
[----:B------:R1:W-:Y:S03]  /*4400*/  SYNCS.ARRIVE.TRANS64.RED.A1T0 RZ, [R0+URZ], RZ ;  /* 0x000000ff00ff79a7 */ /* 0x0003e600081004ff */
[----:B------:R-:W-:Y:S04]  /*4410*/  @UP1 UMOV UR29, UR4 ;  /* 0x00000004001d1c82 */ /* 0x000fe80008000000 */
[----:B------:R-:W-:Y:S04]  /*4420*/  @UP1 UMOV UR14, UR6 ;  /* 0x00000006000e1c82 */ /* 0x000fe80008000000 */
[----:B------:R-:W-:Y:S01]  /*4430*/  @UP1 UMOV UR13, UR5 ;  /* 0x00000005000d1c82 */ /* 0x000fe20008000000 */
[----:B------:R-:W-:Y:S05]  /*4440*/  BRA.U !UP0, `(.L_x_77) ;  /* 0x0000000108a47547 */ /* 0x000fea000b800000 */
[----:B------:R-:W-:Y:S02]  /*4450*/  UIMAD.WIDE.U32 UR18, UR13, UR51, URZ ;  /* 0x000000330d1272a5 */ /* 0x000fe4000f8e00ff */
[----:B------:R-:W-:Y:S02]  /*4460*/  UIMAD.WIDE.U32 UR26, UR14, UR48, URZ ;  /* 0x000000300e1a72a5 */ /* 0x000fe4000f8e00ff */
[----:B------:R-:W-:Y:S02]  /*4470*/  USEL UR4, UR30, UR38, !UP5 ;  /* 0x000000261e047287 */ /* 0x000fe4000e800000 */
[----:B------:R-:W-:Y:S02]  /*4480*/  USEL UR7, UR31, UR39, !UP6 ;  /* 0x000000271f077287 */ /* 0x000fe4000f000000 */
[----:B------:R-:W-:Y:S02]  /*4490*/  UIMAD.WIDE.U32 UR8, UR4, UR22, URZ ;  /* 0x00000016040872a5 */ /* 0x000fe4000f8e00ff */
[----:B------:R-:W-:Y:S01]  /*44a0*/  UIMAD.WIDE.U32 UR10, UR7, UR22, URZ ;  /* 0x00000016070a72a5 */ /* 0x000fe2000f8e00ff */
[----:B------:R-:W-:Y:S02]  /*44b0*/  UMOV UR5, UR19 ;  /* 0x0000001300057c82 */ /* 0x000fe40008000000 */
[----:B------:R-:W-:Y:S03]  /*44c0*/  USHF.R.U32.HI UR6, URZ, UR40, UR5 ;  /* 0x00000028ff067299 */ /* 0x000fe60008011605 */
[----:B------:R-:W-:Y:S01]  /*44d0*/  UMOV UR5, UR27 ;  /* 0x0000001b00057c82 */ /* 0x000fe20008000000 */
[----:B------:R-:W-:Y:S02]  /*44e0*/  USEL UR6, UR13, UR6, !UP5 ;  /* 0x000000060d067287 */ /* 0x000fe4000e800000 */
[----:B------:R-:W-:Y:S03]  /*44f0*/  USHF.R.U32.HI UR12, URZ, UR49, UR5 ;  /* 0x00000031ff0c7299 */ /* 0x000fe60008011605 */
[----:B------:R-:W-:Y:S02]  /*4500*/  UMOV UR5, UR9 ;  /* 0x0000000900057c82 */ /* 0x000fe40008000000 */
[----:B------:R-:W-:Y:S03]  /*4510*/  @UP4 USHF.R.U32.HI UR4, URZ, UR23, UR5 ;  /* 0x00000017ff044299 */ /* 0x000fe60008011605 */
[----:B------:R-:W-:Y:S01]  /*4520*/  UMOV UR5, UR11 ;  /* 0x0000000b00057c82 */ /* 0x000fe20008000000 */
[----:B------:R-:W-:Y:S02]  /*4530*/  UIMAD UR4, UR42, UR4, URZ ;  /* 0x000000042a0472a4 */ /* 0x000fe4000f8e02ff */
[----:B------:R-:W-:Y:S02]  /*4540*/  @UP4 USHF.R.U32.HI UR7, URZ, UR23, UR5 ;  /* 0x00000017ff074299 */ /* 0x000fe40008011605 */
[----:B------:R-:W-:Y:S02]  /*4550*/  UIMAD.WIDE.U32 UR10, UR6, UR22, URZ ;  /* 0x00000016060a72a5 */ /* 0x000fe4000f8e00ff */
[----:B------:R-:W-:Y:S02]  /*4560*/  USEL UR5, UR14, UR12, !UP6 ;  /* 0x0000000c0e057287 */ /* 0x000fe4000f000000 */
[----:B------:R-:W-:Y:S02]  /*4570*/  UIMAD UR8, UR42, UR7, URZ ;  /* 0x000000072a0872a4 */ /* 0x000fe4000f8e02ff */
[----:B------:R-:W-:Y:S03]  /*4580*/  UISETP.GE.AND UP0, UPT, UR6, UR4, UPT ;  /* 0x000000040600728c */ /* 0x000fe6000bf06270 */
[----:B------:R-:W-:Y:S01]  /*4590*/  UMOV UR4, UR11 ;  /* 0x0000000b00047c82 */ /* 0x000fe20008000000 */
[----:B------:R-:W-:Y:S02]  /*45a0*/  UISETP.GE.OR UP0, UPT, UR5, UR8, UP0 ;  /* 0x000000080500728c */ /* 0x000fe40008706670 */
[----:B------:R-:W-:Y:S02]  /*45b0*/  USHF.R.U32.HI UR4, URZ, UR23, UR4 ;  /* 0x00000017ff047299 */ /* 0x000fe40008011604 */
[----:B------:R-:W-:Y:S02]  /*45c0*/  UIMAD.WIDE.U32 UR8, UR5, UR22, URZ ;  /* 0x00000016050872a5 */ /* 0x000fe4000f8e00ff */
[----:B------:R-:W-:Y:S04]  /*45d0*/  USEL UR10, UR6, UR4, !UP4 ;  /* 0x00000004060a7287 */ /* 0x000fe8000e000000 */
[----:B------:R-:W-:Y:S01]  /*45e0*/  UIADD3 UR11, UPT, UPT, -UR10, URZ, URZ ;  /* 0x000000ff0a0b7290 */ /* 0x000fe2000fffe1ff */
[----:B------:R-:W-:Y:S02]  /*45f0*/  @!UP0 UMOV UR4, UR9 ;  /* 0x0000000900048c82 */ /* 0x000fe40008000000 */
[----:B------:R-:W-:Y:S02]  /*4600*/  @!UP0 USHF.R.U32.HI UR4, URZ, UR23, UR4 ;  /* 0x00000017ff048299 */ /* 0x000fe40008011604 */
[----:B------:R-:W-:Y:S02]  /*4610*/  UIMAD UR8, UR42, UR11, UR6 ;  /* 0x0000000b2a0872a4 */ /* 0x000fe4000f8e0206 */
[----:B------:R-:W-:Y:S04]  /*4620*/  @!UP0 USEL UR4, UR5, UR4, !UP4 ;  /* 0x0000000405048287 */ /* 0x000fe8000e000000 */
[----:B------:R-:W-:Y:S02]  /*4630*/  @!UP0 UIMAD UR8, UR7, UR8, UR4 ;  /* 0x00000008070882a4 */ /* 0x000fe4000f8e0204 */
[----:B------:R-:W-:Y:S02]  /*4640*/  @!UP0 UIADD3 UR9, UPT, UPT, UR10, -UR4, URZ ;  /* 0x800000040a098290 */ /* 0x000fe4000fffe0ff */
[----:B------:R-:W-:Y:S02]  /*4650*/  UIADD3 UR4, UPT, UPT, -UR5, URZ, URZ ;  /* 0x000000ff05047290 */ /* 0x000fe4000fffe1ff */
[----:B------:R-:W-:Y:S02]  /*4660*/  UIADD3 UR7, UPT, UPT, -UR6, URZ, URZ ;  /* 0x000000ff06077290 */ /* 0x000fe4000fffe1ff */
[----:B------:R-:W-:Y:S02]  /*4670*/  @!UP0 UIMAD UR6, UR9, UR42, UR5 ;  /* 0x0000002a090682a4 */ /* 0x000fe4000f8e0205 */
[----:B------:R-:W-:Y:S02]  /*4680*/  UIMAD UR14, UR15, UR4, UR14 ;  /* 0x000000040f0e72a4 */ /* 0x000fe4000f8e020e */
[----:B------:R-:W-:Y:S01]  /*4690*/  UIMAD UR13, UR50, UR7, UR13 ;  /* 0x00000007320d72a4 */ /* 0x000fe2000f8e020d */
[----:B------:R-:W-:Y:S02]  /*46a0*/  @!UP0 UMOV UR5, UR8 ;  /* 0x0000000800058c82 */ /* 0x000fe40008000000 */
[----:B------:R-:W-:Y:S02]  /*46b0*/  UIMAD UR14, UR5, UR15, UR14 ;  /* 0x0000000f050e72a4 */ /* 0x000fe4000f8e020e */
[----:B------:R-:W-:Y:S11]  /*46c0*/  UIMAD UR13, UR6, UR50, UR13 ;  /* 0x00000032060d72a4 */ /* 0x000ff6000f8e020d */
[----:B------:R-:W-:Y:S01]  /*46d0*/  @!UPT UIADD3 URZ, UPT, UPT, URZ, URZ, URZ ;  /* 0x000000fffffff290 */ /* 0x000fe2000fffe0ff */
.L_x_77:
[----:B------:R-:W2:Y:S01]  /*46e0*/  @!UP2 LDCU.128 UR8, c[0x0][0xb10] ;  /* 0x00016200ff08a7ac */ /* 0x000ea20008000c00 */
[C---:B----4-:R-:W-:Y:S02]  /*46f0*/  ISETP.NE.U32.AND P1, PT, R4.reuse, RZ, PT ;  /* 0x000000ff0400720c */ /* 0x050fe40003f25070 */
[----:B------:R-:W-:Y:S02]  /*4700*/  ISETP.NE.U32.AND P0, PT, R4, RZ, PT ;  /* 0x000000ff0400720c */ /* 0x000fe40003f05070 */
[C---:B------:R-:W-:Y:S02]  /*4710*/  ISETP.NE.AND.EX P1, PT, R5.reuse, RZ, PT, P1 ;  /* 0x000000ff0500720c */ /* 0x040fe40003f25310 */
[----:B------:R-:W-:Y:S01]  /*4720*/  ISETP.NE.AND.EX P0, PT, R5, RZ, PT, P0 ;  /* 0x000000ff0500720c */ /* 0x000fe20003f05300 */
[----:B------:R-:W3:Y:S01]  /*4730*/  @!UP2 LDCU UR5, c[0x0][0xb0c] ;  /* 0x00016180ff05a7ac */ /* 0x000ee20008000800 */
[----:B------:R-:W-:Y:S01]  /*4740*/  SHF.L.U32 R9, R15, 0x1f, RZ ;  /* 0x0000001f0f097819 */ /* 0x000fe200000006ff */
[----:B------:R-:W-:Y:S02]  /*4750*/  USHF.L.U32 UR35, UR16, 0x6, URZ ;  /* 0x0000000610237899 */ /* 0x000fe400080006ff */
[----:B------:R-:W-:Y:S02]  /*4760*/  USHF.L.U32 UR34, UR20, 0x8, URZ ;  /* 0x0000000814227899 */ /* 0x000fe400080006ff */
[----:B--2---:R-:W-:Y:S07]  /*4770*/  UIMAD.WIDE.U32 UR6, UR14, UR8, URZ ;  /* 0x000000080e0672a5 */ /* 0x004fee000f8e00ff */
[----:B------:R-:W-:Y:S01]  /*4780*/  @!UP2 UMOV UR4, UR7 ;  /* 0x000000070004ac82 */ /* 0x000fe20008000000 */
[----:B---3--:R-:W-:Y:S02]  /*4790*/  @!UP2 UISETP.NE.AND UP0, UPT, UR5, 0x1, UPT ;  /* 0x000000010500a88c */ /* 0x008fe4000bf05270 */
[----:B------:R-:W-:Y:S02]  /*47a0*/  @!UP2 USHF.R.U32.HI UR4, URZ, UR9, UR4 ;  /* 0x00000009ff04a299 */ /* 0x000fe40008011604 */
[----:B------:R-:W-:Y:S02]  /*47b0*/  UIMAD.WIDE.U32 UR6, UR13, UR11, URZ ;  /* 0x0000000b0d0672a5 */ /* 0x000fe4000f8e00ff */
[----:B------:R-:W-:Y:S02]  /*47c0*/  @!UP2 USEL UR8, UR14, UR4, !UP0 ;  /* 0x000000040e08a287 */ /* 0x000fe4000c000000 */
[----:B------:R-:W-:Y:S03]  /*47d0*/  @!UP2 UISETP.NE.AND UP0, UPT, UR10, 0x1, UPT ;  /* 0x000000010a00a88c */ /* 0x000fe6000bf05270 */
[----:B------:R-:W-:Y:S02]  /*47e0*/  @!UP2 UMOV UR6, UR7 ;  /* 0x000000070006ac82 */ /* 0x000fe40008000000 */
[----:B------:R-:W2:Y:S02]  /*47f0*/  @!UP2 LDCU UR4, c[0x0][0xb20] ;  /* 0x00016400ff04a7ac */ /* 0x000ea40008000800 */
[----:B--2---:R-:W-:Y:S04]  /*4800*/  @!UP2 USHF.R.U32.HI UR6, URZ, UR4, UR6 ;  /* 0x00000004ff06a299 */ /* 0x004fe80008011606 */
[----:B------:R-:W-:Y:S04]  /*4810*/  @!UP2 USEL UR6, UR13, UR6, !UP0 ;  /* 0x000000060d06a287 */ /* 0x000fe8000c000000 */
[----:B------:R-:W-:Y:S02]  /*4820*/  @!UP2 UIADD3 UR4, UPT, UPT, -UR8, UR6, URZ ;  /* 0x000000060804a290 */ /* 0x000fe4000fffe1ff */
[----:B------:R-:W-:Y:S02]  /*4830*/  @!UP2 UIADD3 UR6, UPT, UPT, UR8, -UR6, URZ ;  /* 0x800000060806a290 */ /* 0x000fe4000fffe0ff */
[----:B------:R-:W-:Y:S02]  /*4840*/  @!UP2 UIMAD UR14, UR4, UR5, UR14 ;  /* 0x00000005040ea2a4 */ /* 0x000fe4000f8e020e */
[----:B------:R-:W-:Y:S01]  /*4850*/  @!UP2 UIMAD UR13, UR6, UR10, UR13 ;  /* 0x0000000a060da2a4 */ /* 0x000fe2000f8e020d */
[----:B------:R-:W-:Y:S11]  /*4860*/  BRA.U UP3, `(.L_x_78) ;  /* 0x0000000103107547 */ /* 0x000ff6000b800000 */
[----:B------:R-:W-:Y:S04]  /*4870*/  MOV R6, UR43 ;  /* 0x0000002b00067c02 */ /* 0x000fe80008000f00 */
[----:B------:R-:W-:Y:S04]  /*4880*/  SHF.L.U32 R6, R6, 0x1f, RZ ;  /* 0x0000001f06067819 */ /* 0x000fe800000006ff */
[----:B------:R-:W2:Y:S02]  /*4890*/  SYNCS.PHASECHK.TRANS64.TRYWAIT P2, [UR21+0x98], R6 ;  /* 0x00009806ff0075a7 */ /* 0x000ea40008041115 */
[----:B--2---:R-:W-:Y:S05]  /*48a0*/  @!P2 BRA `(.L_x_79) ;  /* 0x0000005400f8a947 */ /* 0x004fea0003800000 */
.L_x_78:
[----:B------:R-:W-:Y:S05]  /*48b0*/  @!P1 BRA `(.L_x_80) ;  /* 0x0000000000309947 */ /* 0x000fea0003800000 */
[----:B------:R-:W-:Y:S01]  /*48c0*/  ISETP.NE.U32.AND P1, PT, R2, RZ, PT ;  /* 0x000000ff0200720c */ /* 0x000fe20003f25070 */
[----:B------:R-:W2:Y:S01]  /*48d0*/  LDCU.64 UR4, c[0x0][0x358] ;  /* 0x00006b00ff0477ac */ /* 0x000ea20008000a00 */
[----:B------:R-:W-:Y:S02]  /*48e0*/  IMAD.MOV.U32 R74, RZ, RZ, 0x1 ;  /* 0x00000001ff4a7424 */ /* 0x000fe400078e00ff */
[----:B------:R-:W-:Y:S11]  /*48f0*/  ISETP.NE.AND.EX P1, PT, R3, RZ, PT, P1 ;  /* 0x000000ff0300720c */ /* 0x000ff60003f25310 */
[----:B------:R-:W-:Y:S02]  /*4900*/  @!UPT UIADD3 URZ, UPT, UPT, URZ, URZ, URZ ;  /* 0x000000fffffff290 */ /* 0x000fe4000fffe0ff */
[----:B------:R-:W3:Y:S01]  /*4910*/  @P1 LDC.64 R10, c[0x0][0x888] ;  /* 0x00022200ff0a1b82 */ /* 0x000ee20000000a00 */
[----:B-1----:R-:W-:Y:S04]  /*4920*/  @P1 IMAD R0, R4, UR36, RZ ;  /* 0x0000002404001c24 */ /* 0x002fe8000f8e02ff */
[----:B---3--:R-:W-:Y:S04]  /*4930*/  @P1 IMAD.WIDE R10, R0, 0x4, R10 ;  /* 0x00000004000a1825 */ /* 0x008fe800078e020a */
[----:B------:R-:W-:Y:S01]  /*4940*/  HFMA2 R0, -RZ, RZ, 0, 5.9604644775390625e-08 ;  /* 0x00000001ff007431 */ /* 0x000fe200000001ff */
[----:B--2--5:R2:W5:Y:S04]  /*4950*/  @P1 LDG.E R40, desc[UR4][R10.64] ;  /* 0x000000040a281981 */ /* 0x024568000c1e1900 */
[----:B------:R-:W-:Y:S01]  /*4960*/  @!P1 PRMT R74, R0, 0x7610, R74 ;  /* 0x00007610004a9816 */ /* 0x000fe2000000004a */
[----:B--2---:R-:W3:Y:S06]  /*4970*/  @!P1 LDC R40, c[0x0][0x880] ;  /* 0x00022000ff289b82 */ /* 0x004eec0000000800 */
.L_x_80:
[----:B---3-5:R-:W-:Y:S01]  /*4980*/  @!P0 ISETP.EQ.AND P1, PT, R40, RZ, PT ;  /* 0x000000ff2800820c */ /* 0x028fe20003f22270 */
[----:B------:R-:W-:Y:S01]  /*4990*/  @!UPT UIADD3 URZ, UPT, UPT, URZ, URZ, URZ ;  /* 0x000000fffffff290 */ /* 0x000fe2000fffe0ff */
[----:B------:R-:W-:Y:S11]  /*49a0*/  @!P0 BRA `(.L_x_81) ;  /* 0x0000000000188947 */ /* 0x000ff60003800000 */
[----:B------:R-:W-:Y:S02]  /*49b0*/  LOP3.LUT P0, RZ, R74, 0xff, RZ, 0xc0, !PT ;  /* 0x000000ff4aff7812 */ /* 0x000fe4000780c0ff */
[----:B------:R-:W-:Y:S04]  /*49c0*/  ISETP.NE.U32.AND P1, PT, R2, RZ, PT ;  /* 0x000000ff0200720c */ /* 0x000fe80003f25070 */
[----:B------:R-:W-:Y:S04]  /*49d0*/  ISETP.NE.AND.EX P1, PT, R3, RZ, PT, P1 ;  /* 0x000000ff0300720c */ /* 0x000fe80003f25310 */
[----:B------:R-:W-:Y:S03]  /*49e0*/  PLOP3.LUT P1, PT, P1, PT, PT, 0x8, 0x80 ;  /* 0x000000000080781c */ /* 0x000fe60000f2e170 */
[----:B------:R-:W-:Y:S11]  /*49f0*/  @P0 ISETP.EQ.AND P1, PT, R40, RZ, PT ;  /* 0x000000ff2800020c */ /* 0x000ff60003f22270 */
[----:B------:R-:W-:Y:S02]  /*4a00*/  @!UPT UIADD3 URZ, UPT, UPT, URZ, URZ, URZ ;  /* 0x000000fffffff290 */ /* 0x000fe4000fffe0ff */
.L_x_81:
[----:B------:R-:W2:Y:S01]  /*4a10*/  SYNCS.PHASECHK.TRANS64.TRYWAIT P2, [UR21+0x70], R9 ;  /* 0x00007009ff0075a7 */ /* 0x000ea20008041115 */
[----:B------:R-:W-:Y:S04]  /*4a20*/  ELECT P0, URZ, PT ;  /* 0x0000000000ff782f */ /* 0x000fe80003800000 */
[----:B------:R-:W-:Y:S11]  /*4a30*/  PLOP3.LUT P1, PT, P1, P0, PT, 0xf2, 0x2f ;  /* 0x00000000002f781c */ /* 0x000ff60000f21e72 */
[----:B------:R-:W-:Y:S02]  /*4a40*/  @!UPT UIADD3 URZ, UPT, UPT, URZ, URZ, URZ ;  /* 0x000000fffffff290 */ /* 0x000fe4000fffe0ff */
[----:B------:R-:W-:Y:S05]  /*4a50*/  @!P1 IADD3 R8, P0, PT, R16, 0x580, RZ ;  /* 0x0000058010089810 */ /* 0x000fea0007f1e0ff */
[----:B-1----:R-:W-:Y:S01]  /*4a60*/  @!P1 IMAD.X R6, RZ, RZ, R17, P0 ;  /* 0x000000ffff069224 */ /* 0x002fe200000e0611 */
[----:B--2---:R-:W-:Y:S07]  /*4a70*/  @!P2 BRA `(.L_x_82) ;  /* 0x00000054009ca947 */ /* 0x004fee0003800000 */
.L_x_165:
[----:B------:R-:W-:Y:S01]  /*4a80*/  @!P1 R2UR UR5, R8 ;  /* 0x00000000080592ca */ /* 0x000fe200000e0000 */
[----:B------:R-:W-:Y:S01]  /*4a90*/  VOTEU.ALL UP0, P1 ;  /* 0x0000000000ff7886 */ /* 0x000fe20000800000 */
[----:B------:R-:W-:Y:S01]  /*4aa0*/  @!P1 R2UR UR4, R6 ;  /* 0x00000000060492ca */ /* 0x000fe200000e0000 */
[----:B-1----:R-:W-:Y:S01]  /*4ab0*/  @!P1 IMAD.MOV.U32 R0, RZ, RZ, 0x1000 ;  /* 0x00001000ff009424 */ /* 0x002fe200078e00ff */
[----:B------:R-:W-:Y:S01]  /*4ac0*/  UMOV UR8, 0x0 ;  /* 0x0000000000087882 */ /* 0x000fe20000000000 */
[----:B------:R-:W-:Y:S01]  /*4ad0*/  UMOV UR9, 0x10000000 ;  /* 0x1000000000097882 */ /* 0x000fe20000000000 */
[----:B------:R-:W-:Y:S01]  /*4ae0*/  @!UP0 UIADD3 UR32, UPT, UPT, UR21, 0x200, URZ ;  /* 0x0000020015208890 */ /* 0x000fe2000fffe0ff */
[----:B------:R-:W-:Y:S01]  /*4af0*/  @!P1 IADD3 R8, P0, PT, R16, 0x580, RZ ;  /* 0x0000058010089810 */ /* 0x000fe20007f1e0ff */
[----:B------:R-:W-:Y:S01]  /*4b00*/  VOTEU.ALL UP0, P1 ;  /* 0x0000000000ff7886 */ /* 0x000fe20000800000 */
[----:B------:R-:W-:Y:S03]  /*4b10*/  UPRMT UR6, UR45, 0x654, UR33 ;  /* 0x000006542d067896 */ /* 0x000fe60008000021 */
[----:B------:R-:W-:Y:S02]  /*4b20*/  @!P1 IMAD.X R6, RZ, RZ, R17, P0 ;  /* 0x000000ffff069224 */ /* 0x000fe400000e0611 */
[----:B------:R-:W-:Y:S02]  /*4b30*/  IMAD.U32 R10, RZ, RZ, UR5 ;  /* 0x00000005ff0a7e24 */ /* 0x000fe4000f8e00ff */
[----:B------:R-:W-:Y:S03]  /*4b40*/  IMAD.U32 R11, RZ, RZ, UR4 ;  /* 0x00000004ff0b7e24 */ /* 0x000fe6000f8e00ff */
[----:B------:R-:W-:Y:S02]  /*4b50*/  @!P1 R2UR UR4, R10 ;  /* 0x000000000a0492ca */ /* 0x000fe400000e0000 */
[----:B------:R-:W-:Y:S11]  /*4b60*/  @!P1 R2UR UR5, R11 ;  /* 0x000000000b0592ca */ /* 0x000ff600000e0000 */
[----:B------:R-:W-:Y:S02]  /*4b70*/  @!UPT UIADD3 URZ, UPT, UPT, URZ, URZ, URZ ;  /* 0x000000fffffff290 */ /* 0x000fe4000fffe0ff */
[----:B------:R1:W-:Y:S01]  /*4b80*/  @!UP0 UTMALDG.3D [UR32], [UR4], desc[UR8] ;  /* 0x00000820040085b4 */ /* 0x0003e20008011000 */
[----:B------:R1:W-:Y:S01]  /*4b90*/  @!P1 SYNCS.ARRIVE.TRANS64.RED.A0TR RZ, [UR21+0x50], R0 ;  /* 0x00005000ffff99a7 */ /* 0x0003e20008300415 */
[----:B------:R-:W-:Y:S01]  /*4ba0*/  SYNCS.ARRIVE.TRANS64.RED.A1T0 RZ, [UR6], RZ ;  /* 0x000000ffffff79a7 */ /* 0x000fe20008100406 */
[----:B------:R-:W2:Y:S02]  /*4bb0*/  SYNCS.PHASECHK.TRANS64.TRYWAIT P2, [UR21+0x78], R9 ;  /* 0x00007809ff0075a7 */ /* 0x000ea40008041115 */
[----:B-12---:R-:W-:Y:S05]  /*4bc0*/  @!P2 BRA `(.L_x_83) ;  /* 0x000000540060a947 */ /* 0x006fea0003800000 */
.L_x_167:
        /* <DEDUP_REMOVED lines=8> */
[----:B------:R-:W-:Y:S01]  /*4c50*/  @!UP0 UIADD3 UR24, UPT, UPT, UR21, 0x1200, URZ ;  /* 0x0000120015188890 */ /* 0x000fe2000fffe0ff */
[----:B------:R-:W-:Y:S01]  /*4c60*/  VOTEU.ALL UP0, P1 ;  /* 0x0000000000ff7886 */ /* 0x000fe20000800000 */
[----:B------:R-:W-:Y:S01]  /*4c70*/  UMOV UR27, UR35 ;  /* 0x00000023001b7c82 */ /* 0x000fe20008000000 */
[----:B------:R-:W-:Y:S02]  /*4c80*/  UMOV UR28, UR36 ;  /* 0x00000024001c7c82 */ /* 0x000fe40008000000 */
[----:B------:R-:W-:Y:S01]  /*4c90*/  IMAD.U32 R10, RZ, RZ, UR5 ;  /* 0x00000005ff0a7e24 */ /* 0x000fe2000f8e00ff */
[----:B------:R-:W-:Y:S01]  /*4ca0*/  UPRMT UR6, UR45, 0x654, UR25 ;  /* 0x000006542d067896 */ /* 0x000fe20008000019 */
[----:B------:R-:W-:Y:S02]  /*4cb0*/  IMAD.U32 R11, RZ, RZ, UR4 ;  /* 0x00000004ff0b7e24 */ /* 0x000fe4000f8e00ff */
[----:B------:R-:W-:Y:S01]  /*4cc0*/  @!P1 IMAD.X R6, RZ, RZ, R17, P0 ;  /* 0x000000ffff069224 */ /* 0x000fe200000e0611 */
        /* <DEDUP_REMOVED lines=8> */
.L_x_169:
[----:B------:R-:W-:Y:S01]  /*4d50*/  @!P1 R2UR UR5, R8 ;  /* 0x00000000080592ca */ /* 0x000fe200000e0000 */
[----:B------:R-:W-:Y:S01]  /*4d60*/  VOTEU.ALL UP0, P1 ;  /* 0x0000000000ff7886 */ /* 0x000fe20000800000 */
[----:B------:R-:W-:Y:S01]  /*4d70*/  @!P1 R2UR UR4, R6 ;  /* 0x00000000060492ca */ /* 0x000fe200000e0000 */
[----:B-1----:R-:W-:Y:S01]  /*4d80*/  @!P1 IMAD.MOV.U32 R0, RZ, RZ, 0x1000 ;  /* 0x00001000ff009424 */ /* 0x002fe200078e00ff */
[----:B------:R-:W-:Y:S01]  /*4d90*/  UMOV UR8, 0x0 ;  /* 0x0000000000087882 */ /* 0x000fe20000000000 */
[----:B------:R-:W-:Y:S01]  /*4da0*/  UMOV UR9, 0x10000000 ;  /* 0x1000000000097882 */ /* 0x000fe20000000000 */
[----:B------:R-:W-:Y:S01]  /*4db0*/  @!UP0 UIADD3 UR18, UPT, UPT, UR34, 0x80, URZ ;  /* 0x0000008022128890 */ /* 0x000fe2000fffe0ff */
[----:B------:R-:W-:Y:S01]  /*4dc0*/  VIADD R14, R14, 0x1 ;  /* 0x000000010e0e7836 */ /* 0x000fe20000000000 */
[----:B------:R-:W-:Y:S01]  /*4dd0*/  @!UP0 UIADD3 UR16, UPT, UPT, UR21, 0x2200, URZ ;  /* 0x0000220015108890 */ /* 0x000fe2000fffe0ff */
[----:B------:R-:W-:Y:S01]  /*4de0*/  VOTEU.ALL UP0, P1 ;  /* 0x0000000000ff7886 */ /* 0x000fe20000800000 */
[----:B------:R-:W-:Y:S01]  /*4df0*/  UMOV UR19, UR35 ;  /* 0x0000002300137c82 */ /* 0x000fe20008000000 */
[----:B------:R-:W-:Y:S02]  /*4e00*/  UMOV UR20, UR36 ;  /* 0x0000002400147c82 */ /* 0x000fe40008000000 */
[----:B------:R-:W-:Y:S01]  /*4e10*/  IMAD.U32 R10, RZ, RZ, UR5 ;  /* 0x00000005ff0a7e24 */ /* 0x000fe2000f8e00ff */
[----:B------:R-:W-:Y:S01]  /*4e20*/  UPRMT UR6, UR45, 0x654, UR17 ;  /* 0x000006542d067896 */ /* 0x000fe20008000011 */
        /* <DEDUP_REMOVED lines=9> */
.L_x_171:
[----:B------:R-:W-:Y:S01]  /*4ec0*/  @!P1 IADD3 R6, P0, PT, R16, 0x580, RZ ;  /* 0x0000058010069810 */ /* 0x000fe20007f1e0ff */
[----:B------:R-:W-:Y:S01]  /*4ed0*/  VOTEU.ALL UP0, P1 ;  /* 0x0000000000ff7886 */ /* 0x000fe20000800000 */
[----:B------:R-:W-:Y:S01]  /*4ee0*/  UMOV UR6, 0x0 ;  /* 0x0000000000067882 */ /* 0x000fe20000000000 */
[----:B------:R-:W-:Y:S01]  /*4ef0*/  UMOV UR7, 0x10000000 ;  /* 0x1000000000077882 */ /* 0x000fe20000000000 */
[----:B------:R-:W-:Y:S01]  /*4f00*/  @!P1 R2UR UR5, R6 ;  /* 0x00000000060592ca */ /* 0x000fe200000e0000 */
[----:B-1----:R-:W-:Y:S01]  /*4f10*/  @!P1 IMAD.X R0, RZ, RZ, R17, P0 ;  /* 0x000000ffff009224 */ /* 0x002fe200000e0611 */
[----:B------:R-:W-:Y:S01]  /*4f20*/  @!UP0 UIADD3 UR10, UPT, UPT, UR34, 0xc0, URZ ;  /* 0x000000c0220a8890 */ /* 0x000fe2000fffe0ff */
[----:B------:R-:W-:Y:S01]  /*4f30*/  R2UR UR18, R76 ;  /* 0x000000004c1272ca */ /* 0x000fe200000e0000 */
[----:B------:R-:W-:Y:S01]  /*4f40*/  @!UP0 UIADD3 UR8, UPT, UPT, UR21, 0x3200, URZ ;  /* 0x0000320015088890 */ /* 0x000fe2000fffe0ff */
[----:B------:R-:W-:Y:S01]  /*4f50*/  R2UR UR16, R77 ;  /* 0x000000004d1072ca */ /* 0x000fe200000e0000 */
[----:B------:R-:W-:Y:S01]  /*4f60*/  @!UP0 UIADD3 UR9, UPT, UPT, UR21, 0x68, URZ ;  /* 0x0000006815098890 */ /* 0x000fe2000fffe0ff */
[----:B------:R-:W-:Y:S01]  /*4f70*/  @!P1 R2UR UR4, R0 ;  /* 0x00000000000492ca */ /* 0x000fe200000e0000 */
[----:B------:R-:W-:Y:S01]  /*4f80*/  VOTEU.ALL UP0, P1 ;  /* 0x0000000000ff7886 */ /* 0x000fe20000800000 */
[----:B------:R-:W-:Y:S01]  /*4f90*/  UMOV UR11, UR35 ;  /* 0x00000023000b7c82 */ /* 0x000fe20008000000 */
[----:B------:R-:W-:Y:S01]  /*4fa0*/  UMOV UR12, UR36 ;  /* 0x00000024000c7c82 */ /* 0x000fe20008000000 */
[C---:B------:R-:W-:Y:S01]  /*4fb0*/  ISETP.NE.AND P0, PT, R14.reuse, 0x2, PT ;  /* 0x000000020e00780c */ /* 0x040fe20003f05270 */
[----:B------:R-:W-:Y:S01]  /*4fc0*/  UPLOP3.LUT UP3, UPT, UPT, UPT, UPT, 0x80, 0x8 ;  /* 0x000000000008789c */ /* 0x000fe20003f6f070 */
[----:B------:R-:W-:Y:S01]  /*4fd0*/  IMAD.U32 R8, RZ, RZ, UR5 ;  /* 0x00000005ff087e24 */ /* 0x000fe2000f8e00ff */
[----:B------:R-:W-:Y:S01]  /*4fe0*/  LOP3.LUT R15, R15, 0x1, RZ, 0x3c, !PT ;  /* 0x000000010f0f7812 */ /* 0x000fe200078e3cff */
[----:B------:R-:W-:Y:S01]  /*4ff0*/  UMOV UR36, UR29 ;  /* 0x0000001d00247c82 */ /* 0x000fe20008000000 */
[----:B------:R-:W-:Y:S01]  /*5000*/  SEL R0, RZ, 0x1, P0 ;  /* 0x00000001ff007807 */ /* 0x000fe20000000000 */
[----:B------:R-:W-:Y:S01]  /*5010*/  UIADD3 UR20, UPT, UPT, UR13, UR18, URZ ;  /* 0x000000120d147290 */ /* 0x000fe2000fffe0ff */
[----:B------:R-:W-:Y:S01]  /*5020*/  SEL R14, R14, RZ, P0 ;  /* 0x000000ff0e0e7207 */ /* 0x000fe20000000000 */
[----:B------:R-:W-:Y:S01]  /*5030*/  UIADD3 UR16, UPT, UPT, UR14, UR16, URZ ;  /* 0x000000100e107290 */ /* 0x000fe2000fffe0ff */
[----:B------:R-:W-:Y:S01]  /*5040*/  IMAD.U32 R9, RZ, RZ, UR4 ;  /* 0x00000004ff097e24 */ /* 0x000fe2000f8e00ff */
[----:B------:R-:W-:Y:S02]  /*5050*/  @!P1 R2UR UR4, R8 ;  /* 0x00000000080492ca */ /* 0x000fe400000e0000 */
[----:B------:R-:W-:Y:S02]  /*5060*/  LOP3.LUT R13, R13, R0, RZ, 0x3c, !PT ;  /* 0x000000000d0d7212 */ /* 0x000fe400078e3cff */
[----:B------:R-:W-:Y:S11]  /*5070*/  @!P1 R2UR UR5, R9 ;  /* 0x00000000090592ca */ /* 0x000ff600000e0000 */
[----:B------:R-:W-:Y:S02]  /*5080*/  @!UPT UIADD3 URZ, UPT, UPT, URZ, URZ, URZ ;  /* 0x000000fffffff290 */ /* 0x000fe4000fffe0ff */
[----:B------:R2:W-:Y:S01]  /*5090*/  @!UP0 UTMALDG.3D [UR8], [UR4], desc[UR6] ;  /* 0x00000608040085b4 */ /* 0x0005e20008011000 */
[----:B------:R2:W-:Y:S01]  /*50a0*/  @!P1 SYNCS.ARRIVE.TRANS64.RED.A0TR RZ, [UR21+0x68], R7 ;  /* 0x00006807ffff99a7 */ /* 0x0005e20008300415 */
[----:B------:R-:W-:Y:S01]  /*50b0*/  SYNCS.ARRIVE.TRANS64.RED.A1T0 RZ, [UR37], RZ ;  /* 0x000000ffffff79a7 */ /* 0x000fe20008100425 */
[----:B------:R-:W-:Y:S05]  /*50c0*/  BRA.U UP1, `(.L_x_86) ;  /* 0xfffffff101647547 */ /* 0x000fea000b83ffff */
[----:B------:R-:W-:-:S04]  /*50d0*/  SHF.L.U32 R2, R15, 0x1f, RZ ;  /* 0x0000001f0f027819 */ /* 0x000fc800000006ff */
[----:B------:R-:W1:Y:S02]  /*50e0*/  SYNCS.PHASECHK.TRANS64.TRYWAIT P0, [UR21+0x70], R2 ;  /* 0x00007002ff0075a7 */ /* 0x000e640008001115 */
[----:B-1----:R-:W-:Y:S05]  /*50f0*/  @!P0 BRA `(.L_x_87) ;  /* 0x00000050005c8947 */ /* 0x002fea0003800000 */
.L_x_173:
[----:B------:R-:W3:Y:S02]  /*5100*/  SYNCS.PHASECHK.TRANS64.TRYWAIT P0, [UR21+0x78], R2 ;  /* 0x00007802ff0075a7 */ /* 0x000ee40008001115 */
[----:B---3--:R-:W-:Y:S05]  /*5110*/  @!P0 BRA `(.L_x_88) ;  /* 0x00000050006c8947 */ /* 0x008fea0003800000 */
.L_x_175:
[----:B------:R-:W3:Y:S02]  /*5120*/  SYNCS.PHASECHK.TRANS64.TRYWAIT P0, [UR21+0x80], R2 ;  /* 0x00008002ff0075a7 */ /* 0x000ee40008001115 */
[----:B---3--:R-:W-:Y:S05]  /*5130*/  @!P0 BRA `(.L_x_89) ;  /* 0x00000050007c8947 */ /* 0x008fea0003800000 */
.L_x_177:
[----:B-1----:R-:W-:-:S07]  /*5140*/  MOV R0, UR21 ;  /* 0x0000001500007c02 */ /* 0x002fce0008000f00 */
.L_x_90:
[----:B-1----:R-:W-:-:S04]  /*5150*/  SHF.L.U32 R2, R15, 0x1f, RZ ;  /* 0x0000001f0f027819 */ /* 0x002fc800000006ff */
[----:B------:R1:W3:Y:S03]  /*5160*/  SYNCS.PHASECHK.TRANS64.TRYWAIT P0, [R0+URZ+0x88], R2 ;  /* 0x00008802000075a7 */ /* 0x0002e600080011ff */
[----:B---3--:R-:W-:Y:S05]  /*5170*/  @!P0 NANOSLEEP.SYNCS 0x989680 ;  /* 0x009896800000895d */ /* 0x008fea0003900000 */
[----:B------:R-:W3:Y:S02]  /*5180*/  @!P0 SYNCS.PHASECHK.TRANS64 P0, [R0+URZ+0x88], R2 ;  /* 0x00008802000085a7 */ /* 0x000ee400080010ff */
[----:B--23--:R-:W-:Y:S05]  /*5190*/  @P0 EXIT ;  /* 0x000000000000094d */ /* 0x00cfea0003800000 */
[----:B------:R-:W-:Y:S05]  /*51a0*/  BRA `(.L_x_90) ;  /* 0xfffffffc00e87947 */ /* 0x000fea000383ffff */
.L_x_75:
[----:B------:R-:W-:-:S06]  /*51b0*/  UISETP.GE.AND UP0, UPT, UR17, 0x4, UPT ;  /* 0x000000041100788c */ /* 0x000fcc000bf06270 */
[----:B------:R-:W-:-:S13]  /*51c0*/  PLOP3.LUT P0, PT, PT, PT, UP0, 0x80, 0x8 ;  /* 0x000000000008781c */ /* 0x000fda0003f0f008 */
[----:B------:R-:W-:Y:S05]  /*51d0*/  @!P0 EXIT ;  /* 0x000000000000894d */ /* 0x000fea0003800000 */
[----:B------:R-:W-:Y:S01]  /*51e0*/  BAR.SYNC.DEFER_BLOCKING 0x6, 0xa0 ;  /* 0x0182800000007b1d */ /* 0x000fe20000010000 */
[C---:B------:R-:W-:Y:S01]  /*51f0*/  IMAD.SHL.U32 R7, R85.reuse, 0x40, RZ ;  /* 0x0000004055077824 */ /* 0x040fe200078e00ff */
[C---:B------:R-:W-:Y:S01]  /*5200*/  LOP3.LUT R87, R85.reuse, 0x60, RZ, 0xc0, !PT ;  /* 0x0000006055577812 */ /* 0x040fe200078ec0ff */
[C---:B------:R-:W-:Y:S02]  /*5210*/  IMAD.SHL.U32 R4, R85.reuse, 0x20, RZ ;  /* 0x0000002055047824 */ /* 0x040fe400078e00ff */
[----:B------:R-:W-:Y:S02]  /*5220*/  HFMA2 R36, -RZ, RZ, 0, 0 ;  /* 0x00000000ff247431 */ /* 0x000fe400000001ff */
[----:B------:R-:W-:Y:S01]  /*5230*/  IMAD.SHL.U32 R5, R85, 0x8, RZ ;  /* 0x0000000855057824 */ /* 0x000fe200078e00ff */
[----:B------:R-:W-:Y:S01]  /*5240*/  UMOV UR44, 0x400 ;  /* 0x00000400002c7882 */ /* 0x000fe20000000000 */
[----:B------:R-:W1:Y:S01]  /*5250*/  LDC.64 R72, c[0x0][0x8b0] ;  /* 0x00022c00ff487b82 */ /* 0x000e620000000a00 */
[----:B------:R-:W-:Y:S01]  /*5260*/  ULEA UR44, UR45, UR44, 0x18 ;  /* 0x0000002c2d2c7291 */ /* 0x000fe2000f8ec0ff */
[----:B------:R-:W-:Y:S01]  /*5270*/  LOP3.LUT R6, R7, 0x180, RZ, 0xc0, !PT ;  /* 0x0000018007067812 */ /* 0x000fe200078ec0ff */
[C---:B------:R-:W-:Y:S01]  /*5280*/  IMAD.U32 R37, R85.reuse, 0x10000, RZ ;  /* 0x0001000055257824 */ /* 0x040fe200078e00ff */
[----:B------:R-:W-:Y:S01]  /*5290*/  LOP3.LUT R4, R4, 0xc00, RZ, 0xc0, !PT ;  /* 0x00000c0004047812 */ /* 0x000fe200078ec0ff */
[----:B------:R-:W-:Y:S01]  /*52a0*/  UIADD3 UR4, UPT, UPT, UR44, 0x4200, URZ ;  /* 0x000042002c047890 */ /* 0x000fe2000fffe0ff */
[----:B------:R-:W-:Y:S01]  /*52b0*/  LOP3.LUT R5, R6, 0x30, R5, 0xf8, !PT ;  /* 0x0000003006057812 */ /* 0x000fe200078ef805 */
[----:B------:R-:W-:Y:S01]  /*52c0*/  IMAD.SHL.U32 R6, R85, 0x2, RZ ;  /* 0x0000000255067824 */ /* 0x000fe200078e00ff */
[----:B------:R-:W2:Y:S01]  /*52d0*/  LDC.64 R70, c[0x0][0x8a8] ;  /* 0x00022a00ff467b82 */ /* 0x000ea20000000a00 */
[----:B------:R-:W-:Y:S01]  /*52e0*/  LOP3.LUT R4, R4, 0x40, R7, 0xf8, !PT ;  /* 0x0000004004047812 */ /* 0x000fe200078ef807 */
[----:B------:R-:W-:Y:S01]  /*52f0*/  UIADD3 UR5, UPT, UPT, UR44, 0x200, URZ ;  /* 0x000002002c057890 */ /* 0x000fe2000fffe0ff */
[----:B------:R-:W-:Y:S01]  /*5300*/  LOP3.LUT R37, R37, 0x600000, RZ, 0xc0, !PT ;  /* 0x0060000025257812 */ /* 0x000fe200078ec0ff */
[----:B------:R-:W-:Y:S01]  /*5310*/  IMAD.MOV.U32 R84, RZ, RZ, RZ ;  /* 0x000000ffff547224 */ /* 0x000fe200078e00ff */
[----:B------:R-:W-:Y:S01]  /*5320*/  LOP3.LUT R85, R85, 0x2, RZ, 0xc0, !PT ;  /* 0x0000000255557812 */ /* 0x000fe200078ec0ff */
[----:B------:R-:W-:Y:S01]  /*5330*/  IMAD.MOV.U32 R79, RZ, RZ, RZ ;  /* 0x000000ffff4f7224 */ /* 0x000fe200078e00ff */
[----:B------:R-:W-:-:S02]  /*5340*/  LOP3.LUT R5, R5, 0x20, R6, 0x78, !PT ;  /* 0x0000002005057812 */ /* 0x000fc400078e7806 */
[----:B------:R-:W-:Y:S01]  /*5350*/  CS2R R82, SRZ ;  /* 0x0000000000527805 */ /* 0x000fe2000001ff00 */
[----:B------:R-:W3:Y:S01]  /*5360*/  LDS R0, [UR44+0x150] ;  /* 0x0001502cff007984 */ /* 0x000ee20008000800 */
[----:B------:R-:W-:Y:S01]  /*5370*/  LOP3.LUT R4, R4, 0x200, R7, 0xf8, !PT ;  /* 0x0000020004047812 */ /* 0x000fe200078ef807 */
[----:B------:R-:W-:Y:S01]  /*5380*/  IMAD.U32 R88, RZ, RZ, UR5 ;  /* 0x00000005ff587e24 */ /* 0x000fe2000f8e00ff */
[----:B------:R-:W-:Y:S01]  /*5390*/  MOV R81, RZ ;  /* 0x000000ff00517202 */ /* 0x000fe20000000f00 */
[----:B------:R-:W-:Y:S01]  /*53a0*/  IMAD.MOV R80, RZ, RZ, -R85 ;  /* 0x000000ffff507224 */ /* 0x000fe200078e0a55 */
[----:B------:R-:W-:Y:S01]  /*53b0*/  LOP3.LUT R69, R4, R5, RZ, 0xfc, !PT ;  /* 0x0000000504457212 */ /* 0x000fe200078efcff */
[----:B------:R-:W-:Y:S01]  /*53c0*/  IMAD.U32 R86, RZ, RZ, UR4 ;  /* 0x00000004ff567e24 */ /* 0x000fe2000f8e00ff */
[----:B------:R-:W4:Y:S01]  /*53d0*/  LDCU UR58, c[0x0][0x370] ;  /* 0x00006e00ff3a77ac */ /* 0x000f220008000800 */
[----:B------:R-:W1:Y:S01]  /*53e0*/  LDCU.64 UR62, c[0x0][0x348] ;  /* 0x00006900ff3e77ac */ /* 0x000e620008000a00 */
[----:B------:R-:W1:Y:S01]  /*53f0*/  LDCU UR43, c[0x0][0xb0c] ;  /* 0x00016180ff2b77ac */ /* 0x000e620008000800 */
[----:B------:R-:W1:Y:S01]  /*5400*/  LDCU UR39, c[0x0][0xb30] ;  /* 0x00016600ff2777ac */ /* 0x000e620008000800 */
[----:B------:R-:W1:Y:S01]  /*5410*/  LDCU.64 UR56, c[0x0][0x888] ;  /* 0x00011100ff3877ac */ /* 0x000e620008000a00 */
[----:B------:R-:W1:Y:S01]  /*5420*/  LDCU.64 UR40, c[0x0][0xb28] ;  /* 0x00016500ff2877ac */ /* 0x000e620008000a00 */
[----:B------:R-:W1:Y:S01]  /*5430*/  LDCU.64 UR60, c[0x0][0x890] ;  /* 0x00011200ff3c77ac */ /* 0x000e620008000a00 */
[----:B------:R-:W1:Y:S01]  /*5440*/  LDCU.128 UR52, c[0x0][0xb10] ;  /* 0x00016200ff3477ac */ /* 0x000e620008000c00 */
[----:B------:R-:W1:Y:S02]  /*5450*/  LDCU UR47, c[0x0][0x374] ;  /* 0x00006e80ff2f77ac */ /* 0x000e640008000800 */
[----:B-1234-:R-:W-:-:S07]  /*5460*/  IMAD.IADD R37, R0, 0x1, R37 ;  /* 0x0000000100257824 */ /* 0x01efce00078e0225 */
.L_x_132:
[----:B------:R-:W-:Y:S02]  /*5470*/  LEA R3, R79, UR44, 0x3 ;  /* 0x0000002c4f037c11 */ /* 0x000fe4000f8e18ff */
[----:B------:R-:W-:Y:S02]  /*5480*/  SHF.L.U32 R0, R83, 0x1f, RZ ;  /* 0x0000001f53007819 */ /* 0x000fe400000006ff */
[----:B-1----:R-:W-:Y:S02]  /*5490*/  LEA R4, R79, UR44, 0x4 ;  /* 0x0000002c4f047c11 */ /* 0x002fe4000f8e20ff */
[----:B------:R-:W1:Y:S02]  /*54a0*/  SYNCS.PHASECHK.TRANS64.TRYWAIT P0, [R3+URZ+0xa0], R0 ;  /* 0x0000a000030075a7 */ /* 0x000e6400080011ff */
[----:B-1----:R-:W-:Y:S05]  /*54b0*/  @!P0 BRA `(.L_x_91) ;  /* 0x0000004c00b48947 */ /* 0x002fea0003800000 */
.L_x_178:
        /* <DEDUP_REMOVED lines=8> */
[----:B--2---:R-:W-:Y:S11]  /*5540*/  LOP3.LUT P0, RZ, R6, 0x1, RZ, 0xc0, !PT ;  /* 0x0000000106ff7812 */ /* 0x004ff6000780c0ff */
[----:B------:R-:W-:Y:S02]  /*5550*/  @!UPT UIADD3 URZ, UPT, UPT, URZ, URZ, URZ ;  /* 0x000000fffffff290 */ /* 0x000fe4000fffe0ff */
[----:B---3--:R-:W-:Y:S01]  /*5560*/  VOTEU.ANY UP1, P0 ;  /* 0x0000000000ff7886 */ /* 0x008fe20000020100 */
[----:B------:R-:W-:Y:S01]  /*5570*/  PLOP3.LUT P0, PT, PT, PT, UP1, 0x80, 0x8 ;  /* 0x000000000008781c */ /* 0x000fe20003f0f018 */
[----:B------:R-:W-:Y:S11]  /*5580*/  UP2UR UR46, UPR, URZ, 0x2 ;  /* 0x00000002ff2e7883 */ /* 0x000ff60008000000 */
[----:B------:R-:W-:Y:S01]  /*5590*/  @!UPT UIADD3 URZ, UPT, UPT, URZ, URZ, URZ ;  /* 0x000000fffffff290 */ /* 0x000fe2000fffe0ff */
[----:B-1----:R-:W-:Y:S02]  /*55a0*/  @P0 SHF.R.U32.HI R0, RZ, 0x10, R5 ;  /* 0x00000010ff000819 */ /* 0x002fe40000011605 */
        /* <DEDUP_REMOVED lines=12> */
[----:B------:R-:W2:Y:S01]  /*5670*/  LDCU UR12, c[0x0][0xb20] ;  /* 0x00016400ff0c77ac */ /* 0x000ea20008000800 */
[----:B------:R-:W-:Y:S02]  /*5680*/  UIMAD.WIDE.U32 UR4, UR47, UR55, URZ ;  /* 0x000000372f0472a5 */ /* 0x000fe4000f8e00ff */
[----:B------:R-:W-:Y:S02]  /*5690*/  UIMAD.WIDE.U32 UR6, UR58, UR52, URZ ;  /* 0x000000343a0672a5 */ /* 0x000fe4000f8e00ff */
[----:B------:R-:W-:Y:S02]  /*56a0*/  UISETP.NE.AND UP0, UPT, UR54, 0x1, UPT ;  /* 0x000000013600788c */ /* 0x000fe4000bf05270 */
[----:B------:R-:W-:Y:S02]  /*56b0*/  UIMAD.WIDE.U32 UR8, UR37, UR55, URZ ;  /* 0x00000037250872a5 */ /* 0x000fe4000f8e00ff */
[----:B------:R-:W-:Y:S02]  /*56c0*/  UIMAD.WIDE.U32 UR10, UR38, UR52, URZ ;  /* 0x00000034260a72a5 */ /* 0x000fe4000f8e00ff */
[----:B------:R-:W-:Y:S02]  /*56d0*/  UISETP.NE.AND UP1, UPT, UR43, 0x1, UPT ;  /* 0x000000012b00788c */ /* 0x000fe4000bf25270 */
[----:B------:R-:W-:Y:S01]  /*56e0*/  UISETP.NE.AND UP2, UPT, UR42, 0x1, UPT ;  /* 0x000000012a00788c */ /* 0x000fe2000bf45270 */
[----:B------:R-:W-:Y:S02]  /*56f0*/  UMOV UR4, UR5 ;  /* 0x0000000500047c82 */ /* 0x000fe40008000000 */
[----:B--2---:R-:W-:Y:S03]  /*5700*/  USHF.R.U32.HI UR5, URZ, UR12, UR4 ;  /* 0x0000000cff057299 */ /* 0x004fe60008011604 */
[----:B------:R-:W-:Y:S02]  /*5710*/  UMOV UR4, UR7 ;  /* 0x0000000700047c82 */ /* 0x000fe40008000000 */
[----:B------:R-:W-:Y:S02]  /*5720*/  USHF.R.U32.HI UR7, URZ, UR53, UR4 ;  /* 0x00000035ff077299 */ /* 0x000fe40008011604 */
[----:B------:R-:W-:Y:S02]  /*5730*/  USEL UR4, UR47, UR5, !UP0 ;  /* 0x000000052f047287 */ /* 0x000fe4000c000000 */
[----:B------:R-:W-:Y:S01]  /*5740*/  USEL UR7, UR58, UR7, !UP1 ;  /* 0x000000073a077287 */ /* 0x000fe2000c800000 */
[----:B------:R-:W-:Y:S01]  /*5750*/  UMOV UR5, UR9 ;  /* 0x0000000900057c82 */ /* 0x000fe20008000000 */
[----:B------:R-:W-:Y:S02]  /*5760*/  UIMAD.WIDE.U32 UR8, UR4, UR40, URZ ;  /* 0x00000028040872a5 */ /* 0x000fe4000f8e00ff */
[----:B------:R-:W-:Y:S03]  /*5770*/  USHF.R.U32.HI UR6, URZ, UR12, UR5 ;  /* 0x0000000cff067299 */ /* 0x000fe60008011605 */
[----:B------:R-:W-:Y:S01]  /*5780*/  UMOV UR5, UR11 ;  /* 0x0000000b00057c82 */ /* 0x000fe20008000000 */
[----:B------:R-:W-:Y:S02]  /*5790*/  UIMAD.WIDE.U32 UR10, UR7, UR40, URZ ;  /* 0x00000028070a72a5 */ /* 0x000fe4000f8e00ff */
[----:B------:R-:W-:Y:S02]  /*57a0*/  USHF.R.U32.HI UR12, URZ, UR53, UR5 ;  /* 0x00000035ff0c7299 */ /* 0x000fe40008011605 */
[----:B------:R-:W-:Y:S01]  /*57b0*/  USEL UR6, UR37, UR6, !UP0 ;  /* 0x0000000625067287 */ /* 0x000fe2000c000000 */
[----:B------:R-:W-:Y:S02]  /*57c0*/  UMOV UR5, UR9 ;  /* 0x0000000900057c82 */ /* 0x000fe40008000000 */
[----:B------:R-:W-:Y:S01]  /*57d0*/  UMOV UR10, UR11 ;  /* 0x0000000b000a7c82 */ /* 0x000fe20008000000 */
[----:B------:R-:W-:Y:S02]  /*57e0*/  @UP2 USHF.R.U32.HI UR4, URZ, UR41, UR5 ;  /* 0x00000029ff042299 */ /* 0x000fe40008011605 */
[----:B------:R-:W-:Y:S02]  /*57f0*/  @UP2 USHF.R.U32.HI UR7, URZ, UR41, UR10 ;  /* 0x00000029ff072299 */ /* 0x000fe4000801160a */
[----:B------:R-:W-:Y:S02]  /*5800*/  UIMAD UR4, UR42, UR4, URZ ;  /* 0x000000042a0472a4 */ /* 0x000fe4000f8e02ff */
        /* <DEDUP_REMOVED lines=8> */
[----:B------:R-:W-:Y:S02]  /*5890*/  USEL UR11, UR6, UR4, !UP2 ;  /* 0x00000004060b7287 */ /* 0x000fe4000d000000 */
[----:B------:R-:W-:Y:S02]  /*58a0*/  UIADD3 UR8, UPT, UPT, -UR5, URZ, URZ ;  /* 0x000000ff05087290 */ /* 0x000fe4000fffe1ff */
[----:B------:R-:W-:Y:S01]  /*58b0*/  UIADD3 UR10, UPT, UPT, -UR11, URZ, URZ ;  /* 0x000000ff0b0a7290 */ /* 0x000fe2000fffe1ff */
[----:B------:R-:W-:Y:S01]  /*58c0*/  @!UP0 UMOV UR4, UR9 ;  /* 0x0000000900048c82 */ /* 0x000fe20008000000 */
[----:B------:R-:W-:Y:S02]  /*58d0*/  UIADD3 UR9, UPT, UPT, -UR6, URZ, URZ ;  /* 0x000000ff06097290 */ /* 0x000fe4000fffe1ff */
[----:B------:R-:W-:Y:S02]  /*58e0*/  @!UP0 USHF.R.U32.HI UR4, URZ, UR41, UR4 ;  /* 0x00000029ff048299 */ /* 0x000fe40008011604 */
[----:B------:R-:W-:Y:S02]  /*58f0*/  UIMAD UR10, UR42, UR10, UR6 ;  /* 0x0000000a2a0a72a4 */ /* 0x000fe4000f8e0206 */
[----:B------:R-:W-:Y:S04]  /*5900*/  @!UP0 USEL UR4, UR5, UR4, !UP2 ;  /* 0x0000000405048287 */ /* 0x000fe8000d000000 */
[----:B------:R-:W-:Y:S02]  /*5910*/  @!UP0 UIMAD UR10, UR7, UR10, UR4 ;  /* 0x0000000a070a82a4 */ /* 0x000fe4000f8e0204 */
[----:B------:R-:W-:Y:S02]  /*5920*/  @!UP0 UIADD3 UR11, UPT, UPT, UR11, -UR4, URZ ;  /* 0x800000040b0b8290 */ /* 0x000fe4000fffe0ff */
[----:B------:R-:W-:Y:S02]  /*5930*/  UIMAD UR7, UR43, UR8, UR38 ;  /* 0x000000082b0772a4 */ /* 0x000fe4000f8e0226 */
[----:B------:R-:W-:Y:S02]  /*5940*/  @!UP0 UIMAD UR6, UR11, UR42, UR5 ;  /* 0x0000002a0b0682a4 */ /* 0x000fe4000f8e0205 */
[----:B------:R-:W-:Y:S01]  /*5950*/  UIMAD UR4, UR54, UR9, UR37 ;  /* 0x00000009360472a4 */ /* 0x000fe2000f8e0225 */
[----:B------:R-:W-:Y:S02]  /*5960*/  @!UP0 UMOV UR5, UR10 ;  /* 0x0000000a00058c82 */ /* 0x000fe40008000000 */
[----:B------:R-:W-:Y:S02]  /*5970*/  UIMAD UR38, UR5, UR43, UR7 ;  /* 0x0000002b052672a4 */ /* 0x000fe4000f8e0207 */
[----:B------:R-:W-:Y:S11]  /*5980*/  UIMAD UR37, UR6, UR54, UR4 ;  /* 0x00000036062572a4 */ /* 0x000ff6000f8e0204 */
[----:B------:R-:W-:Y:S01]  /*5990*/  @!UPT UIADD3 URZ, UPT, UPT, URZ, URZ, URZ ;  /* 0x000000fffffff290 */ /* 0x000fe2000fffe0ff */
.L_x_92:
[----:B------:R-:W-:Y:S01]  /*59a0*/  UISETP.NE.AND UP0, UPT, UR39, 0x1, UPT ;  /* 0x000000012700788c */ /* 0x000fe2000bf05270 */
[----:B------:R-:W-:Y:S01]  /*59b0*/  R2UR UR11, R88 ;  /* 0x00000000580b72ca */ /* 0x000fe200000e0000 */
[----:B------:R-:W-:Y:S01]  /*59c0*/  USHF.L.U32 UR50, UR16, 0x6, URZ ;  /* 0x0000000610327899 */ /* 0x000fe200080006ff */
[----:B------:R-:W-:Y:S01]  /*59d0*/  IADD3 R79, PT, PT, R79, 0x1, RZ ;  /* 0x000000014f4f7810 */ /* 0x000fe20007ffe0ff */
[----:B------:R-:W-:Y:S07]  /*59e0*/  USHF.L.U32 UR49, UR20, 0x8, URZ ;  /* 0x0000000814317899 */ /* 0x000fee00080006ff */
[----:B------:R-:W2:Y:S01]  /*59f0*/  @!UP0 LDCU.128 UR12, c[0x0][0xb10] ;  /* 0x00016200ff0c87ac */ /* 0x000ea20008000c00 */
[----:B------:R-:W3:Y:S01]  /*5a00*/  @!UP0 LDCU UR5, c[0x0][0xb0c] ;  /* 0x00016180ff0587ac */ /* 0x000ee20008000800 */
[----:B------:R-:W4:Y:S01]  /*5a10*/  @!UP0 LDCU UR10, c[0x0][0xb20] ;  /* 0x00016400ff0a87ac */ /* 0x000f220008000800 */
[----:B--2---:R-:W-:Y:S02]  /*5a20*/  UIMAD.WIDE.U32 UR8, UR38, UR12, URZ ;  /* 0x0000000c260872a5 */ /* 0x004fe4000f8e00ff */
[----:B------:R-:W-:Y:S02]  /*5a30*/  UIMAD.WIDE.U32 UR6, UR37, UR15, URZ ;  /* 0x0000000f250672a5 */ /* 0x000fe4000f8e00ff */
[----:B------:R-:W-:Y:S03]  /*5a40*/  @!UP0 UISETP.NE.AND UP1, UPT, UR14, 0x1, UPT ;  /* 0x000000010e00888c */ /* 0x000fe6000bf25270 */
[----:B------:R-:W-:Y:S01]  /*5a50*/  @!UP0 UMOV UR4, UR9 ;  /* 0x0000000900048c82 */ /* 0x000fe20008000000 */
[----:B---3--:R-:W-:Y:S02]  /*5a60*/  @!UP0 UISETP.NE.AND UP2, UPT, UR5, 0x1, UPT ;  /* 0x000000010500888c */ /* 0x008fe4000bf45270 */
[----:B------:R-:W-:Y:S01]  /*5a70*/  @!UP0 USHF.R.U32.HI UR4, URZ, UR13, UR4 ;  /* 0x0000000dff048299 */ /* 0x000fe20008011604 */
[----:B------:R-:W-:Y:S02]  /*5a80*/  @!UP0 UMOV UR6, UR7 ;  /* 0x0000000700068c82 */ /* 0x000fe40008000000 */
[----:B----4-:R-:W-:Y:S02]  /*5a90*/  @!UP0 USHF.R.U32.HI UR6, URZ, UR10, UR6 ;  /* 0x0000000aff068299 */ /* 0x010fe40008011606 */
[----:B------:R-:W-:Y:S02]  /*5aa0*/  @!UP0 USEL UR7, UR38, UR4, !UP2 ;  /* 0x0000000426078287 */ /* 0x000fe4000d000000 */
[----:B------:R-:W-:Y:S04]  /*5ab0*/  @!UP0 USEL UR6, UR37, UR6, !UP1 ;  /* 0x0000000625068287 */ /* 0x000fe8000c800000 */
[----:B------:R-:W-:Y:S02]  /*5ac0*/  @!UP0 UIADD3 UR4, UPT, UPT, -UR7, UR6, URZ ;  /* 0x0000000607048290 */ /* 0x000fe4000fffe1ff */
[----:B------:R-:W-:Y:S02]  /*5ad0*/  @!UP0 UIADD3 UR6, UPT, UPT, UR7, -UR6, URZ ;  /* 0x8000000607068290 */ /* 0x000fe4000fffe0ff */
[----:B------:R-:W-:Y:S02]  /*5ae0*/  @!UP0 UIMAD UR38, UR4, UR5, UR38 ;  /* 0x00000005042682a4 */ /* 0x000fe4000f8e0226 */
[----:B------:R-:W-:Y:S02]  /*5af0*/  @!UP0 UIMAD UR37, UR6, UR14, UR37 ;  /* 0x0000000e062582a4 */ /* 0x000fe4000f8e0225 */
[----:B------:R-:W-:Y:S09]  /*5b00*/  ULOP3.LUT UP0, URZ, UR11, 0x1b0, URZ, 0xc0, !UPT ;  /* 0x000001b00bff7892 */ /* 0x000ff2000f80c0ff */
[----:B------:R-:W-:Y:S05]  /*5b10*/  BRA.U !UP0, `(.L_x_93) ;  /* 0x0000000108407547 */ /* 0x000fea000b800000 */
[----:B------:R-:W2:Y:S01]  /*5b20*/  LDCU.64 UR8, c[0x4][0x88] ;  /* 0x01001100ff0877ac */ /* 0x000ea20008000a00 */
[----:B------:R-:W-:Y:S01]  /*5b30*/  MOV R3, 0x0 ;  /* 0x0000000000037802 */ /* 0x000fe20000000f00 */
[----:B------:R-:W-:Y:S02]  /*5b40*/  HFMA2 R12, -RZ, RZ, 0, 5.9604644775390625e-08 ;  /* 0x00000001ff0c7431 */ /* 0x000fe400000001ff */
[----:B------:R-:W-:Y:S02]  /*5b50*/  IMAD.MOV.U32 R8, RZ, RZ, 0x70 ;  /* 0x00000070ff087424 */ /* 0x000fe400078e00ff */
[----:B------:R-:W-:Y:S01]  /*5b60*/  IMAD.MOV.U32 R13, RZ, RZ, RZ ;  /* 0x000000ffff0d7224 */ /* 0x000fe200078e00ff */
[----:B------:R-:W3:Y:S01]  /*5b70*/  LDCU.64 UR6, c[0x4][0x90] ;  /* 0x01001200ff0677ac */ /* 0x000ee20008000a00 */
[----:B------:R-:W4:Y:S01]  /*5b80*/  LDC.64 R2, c[0x4][R3] ;  /* 0x0100000003027b82 */ /* 0x000f220000000a00 */
[----:B------:R-:W1:Y:S01]  /*5b90*/  LDCU.64 UR4, c[0x4][0x8] ;  /* 0x01000100ff0477ac */ /* 0x000e620008000a00 */
[----:B--2---:R-:W-:Y:S01]  /*5ba0*/  MOV R5, UR9 ;  /* 0x0000000900057c02 */ /* 0x004fe20008000f00 */
[----:B------:R-:W-:Y:S01]  /*5bb0*/  IMAD.U32 R4, RZ, RZ, UR8 ;  /* 0x00000008ff047e24 */ /* 0x000fe2000f8e00ff */
[----:B---3--:R-:W-:Y:S01]  /*5bc0*/  MOV R7, UR7 ;  /* 0x0000000700077c02 */ /* 0x008fe20008000f00 */
[----:B------:R-:W-:Y:S01]  /*5bd0*/  IMAD.U32 R6, RZ, RZ, UR6 ;  /* 0x00000006ff067e24 */ /* 0x000fe2000f8e00ff */
[----:B-1----:R-:W-:Y:S01]  /*5be0*/  MOV R11, UR5 ;  /* 0x00000005000b7c02 */ /* 0x002fe20008000f00 */
[----:B------:R-:W-:Y:S02]  /*5bf0*/  IMAD.U32 R10, RZ, RZ, UR4 ;  /* 0x00000004ff0a7e24 */ /* 0x000fe4000f8e00ff */
[----:B------:R-:W-:Y:S07]  /*5c00*/  LEPC R20, `(.L_x_93) ;  /* 0x000000001014794e */ /* 0x000fee0000000000 */
[----:B----45:R-:W-:Y:S05]  /*5c10*/  CALL.ABS.NOINC R2 ;  /* 0x0000000002007343 */ /* 0x030fea0003c00000 */
.L_x_93:
[----:B------:R-:W-:Y:S01]  /*5c20*/  LOP3.LUT P0, RZ, R86, 0x1b0, RZ, 0xc0, !PT ;  /* 0x000001b056ff7812 */ /* 0x000fe2000780c0ff */
[----:B------:R-:W-:Y:S11]  /*5c30*/  BSSY.RECONVERGENT B6, `(.L_x_94) ;  /* 0x0000013000067945 */ /* 0x000ff60003800200 */
[----:B------:R-:W-:Y:S01]  /*5c40*/  @!UPT UIADD3 URZ, UPT, UPT, URZ, URZ, URZ ;  /* 0x000000fffffff290 */ /* 0x000fe2000fffe0ff */
[----:B------:R-:W-:Y:S05]  /*5c50*/  @!P0 BRA `(.L_x_95) ;  /* 0x0000000000408947 */ /* 0x000fea0003800000 */
        /* <DEDUP_REMOVED lines=16> */
.L_x_95:
[----:B------:R-:W-:Y:S05]  /*5d60*/  BSYNC.RECONVERGENT B6 ;  /* 0x0000000000067941 */ /* 0x000fea0003800200 */
.L_x_94:
[----:B------:R-:W-:Y:S01]  /*5d70*/  R2UR UR4, R78 ;  /* 0x000000004e0472ca */ /* 0x000fe200000e0000 */
[----:B------:R-:W-:Y:S01]  /*5d80*/  UISETP.NE.U32.AND UP0, UPT, UR60, URZ, UPT ;  /* 0x000000ff3c00728c */ /* 0x000fe2000bf05070 */
[----:B------:R-:W-:Y:S02]  /*5d90*/  ISETP.NE.U32.AND P4, PT, R72, RZ, PT ;  /* 0x000000ff4800720c */ /* 0x000fe40003f85070 */
[----:B------:R-:W-:Y:S01]  /*5da0*/  ISETP.NE.U32.AND P2, PT, RZ, UR56, PT ;  /* 0x00000038ff007c0c */ /* 0x000fe2000bf45070 */
[----:B------:R-:W-:Y:S01]  /*5db0*/  UISETP.NE.AND.EX UP1, UPT, UR61, URZ, UPT, UP0 ;  /* 0x000000ff3d00728c */ /* 0x000fe2000bf25300 */
[----:B------:R-:W-:Y:S01]  /*5dc0*/  ISETP.NE.AND.EX P4, PT, R73, RZ, PT, P4 ;  /* 0x000000ff4900720c */ /* 0x000fe20003f85340 */
[----:B------:R-:W-:Y:S01]  /*5dd0*/  UPLOP3.LUT UP0, UPT, UPT, UPT, UPT, 0x40, 0x4 ;  /* 0x000000000004789c */ /* 0x000fe20003f0e870 */
[----:B------:R-:W-:Y:S05]  /*5de0*/  ISETP.NE.AND.EX P2, PT, RZ, UR57, PT, P2 ;  /* 0x00000039ff007c0c */ /* 0x000fea000bf45320 */
[----:B------:R-:W-:Y:S06]  /*5df0*/  UISETP.NE.AND UP2, UPT, UR4, URZ, UPT ;  /* 0x000000ff0400728c */ /* 0x000fec000bf45270 */
[----:B------:R-:W-:Y:S05]  /*5e00*/  PLOP3.LUT P1, PT, PT, PT, UP2, 0x80, 0x8 ;  /* 0x000000000008781c */ /* 0x000fea0003f2f028 */
[----:B------:R-:W-:Y:S06]  /*5e10*/  @UP2 UPLOP3.LUT UP0, UPT, UPT, UPT, UP1, 0x80, 0x8 ;  /* 0x000000000008289c */ /* 0x000fec0003f0f010 */
[----:B------:R-:W-:Y:S01]  /*5e20*/  PLOP3.LUT P0, PT, PT, PT, UP0, 0x80, 0x8 ;  /* 0x000000000008781c */ /* 0x000fe20003f0f008 */
[----:B------:R-:W-:Y:S01]  /*5e30*/  @!UPT UIADD3 URZ, UPT, UPT, URZ, URZ, URZ ;  /* 0x000000fffffff290 */ /* 0x000fe2000fffe0ff */
[----:B------:R-:W-:Y:S11]  /*5e40*/  BRA.U !UP1, `(.L_x_96) ;  /* 0x00000001093c7547 */ /* 0x000ff6000b800000 */
[----:B------:R-:W-:Y:S01]  /*5e50*/  UISETP.NE.U32.AND UP0, UPT, UR56, URZ, UPT ;  /* 0x000000ff3800728c */ /* 0x000fe2000bf05070 */
[----:B-1----:R-:W-:Y:S01]  /*5e60*/  HFMA2 R0, -RZ, RZ, 0, 5.9604644775390625e-08 ;  /* 0x00000001ff007431 */ /* 0x002fe200000001ff */
[----:B------:R-:W1:Y:S01]  /*5e70*/  LDCU.64 UR8, c[0x0][0x358] ;  /* 0x00006b00ff0877ac */ /* 0x000e620008000a00 */
[----:B------:R-:W-:Y:S01]  /*5e80*/  IMAD.MOV.U32 R74, RZ, RZ, 0x1 ;  /* 0x00000001ff4a7424 */ /* 0x000fe200078e00ff */
[----:B------:R-:W-:Y:S06]  /*5e90*/  UISETP.NE.AND.EX UP0, UPT, UR57, URZ, UPT, UP0 ;  /* 0x000000ff3900728c */ /* 0x000fec000bf05300 */
[----:B------:R-:W-:Y:S05]  /*5ea0*/  PLOP3.LUT P3, PT, PT, PT, UP0, 0x80, 0x8 ;  /* 0x000000000008781c */ /* 0x000fea0003f6f008 */
[----:B------:R-:W2:Y:S01]  /*5eb0*/  @UP0 LDCU.64 UR4, c[0x0][0x888] ;  /* 0x00011100ff0407ac */ /* 0x000ea20008000a00 */
[----:B------:R-:W-:Y:S07]  /*5ec0*/  @UP0 UIMAD UR6, UR36, UR60, URZ ;  /* 0x0000003c240602a4 */ /* 0x000fee000f8e02ff */
[----:B------:R-:W-:Y:S01]  /*5ed0*/  @!P3 PRMT R74, R0, 0x7610, R74 ;  /* 0x00007610004ab816 */ /* 0x000fe2000000004a */
[----:B--2---:R-:W-:Y:S06]  /*5ee0*/  @UP0 UIMAD.WIDE UR4, UR6, 0x4, UR4 ;  /* 0x00000004060408a5 */ /* 0x004fec000f8e0204 */
[----:B-----5:R-:W-:Y:S01]  /*5ef0*/  IMAD.U32 R40, RZ, RZ, UR4 ;  /* 0x00000004ff287e24 */ /* 0x020fe2000f8e00ff */
[----:B------:R-:W-:Y:S04]  /*5f00*/  MOV R41, UR5 ;  /* 0x0000000500297c02 */ /* 0x000fe80008000f00 */
[----:B------:R-:W2:Y:S01]  /*5f10*/  @!UP0 LDCU UR4, c[0x0][0x880] ;  /* 0x00011000ff0487ac */ /* 0x000ea20008000800 */
[----:B-1----:R3:W5:Y:S02]  /*5f20*/  @P3 LDG.E R40, desc[UR8][R40.64] ;  /* 0x0000000828283981 */ /* 0x002764000c1e1900 */
[----:B--23--:R-:W-:Y:S02]  /*5f30*/  @!P3 IMAD.U32 R40, RZ, RZ, UR4 ;  /* 0x00000004ff28be24 */ /* 0x00cfe4000f8e00ff */
.L_x_96:
[----:B------:R-:W-:Y:S05]  /*5f40*/  @!P4 BRA `(.L_x_97) ;  /* 0x000000000024c947 */ /* 0x000fea0003800000 */
[----:B------:R-:W-:Y:S01]  /*5f50*/  ISETP.NE.U32.AND P3, PT, R70, RZ, PT ;  /* 0x000000ff4600720c */ /* 0x000fe20003f65070 */
[----:B------:R-:W2:Y:S03]  /*5f60*/  LDCU.64 UR4, c[0x0][0x358] ;  /* 0x00006b00ff0477ac */ /* 0x000ea60008000a00 */
[----:B------:R-:W-:Y:S11]  /*5f70*/  ISETP.NE.AND.EX P3, PT, R71, RZ, PT, P3 ;  /* 0x000000ff4700720c */ /* 0x000ff60003f65330 */
[----:B------:R-:W-:Y:S02]  /*5f80*/  @!UPT UIADD3 URZ, UPT, UPT, URZ, URZ, URZ ;  /* 0x000000fffffff290 */ /* 0x000fe4000fffe0ff */
[----:B------:R-:W3:Y:S01]  /*5f90*/  @P3 LDC.64 R2, c[0x0][0x8a8] ;  /* 0x00022a00ff023b82 */ /* 0x000ee20000000a00 */
[----:B-1----:R-:W-:Y:S04]  /*5fa0*/  @P3 IMAD R0, R72, UR36, RZ ;  /* 0x0000002448003c24 */ /* 0x002fe8000f8e02ff */
[----:B---3--:R-:W-:Y:S05]  /*5fb0*/  @P3 IMAD.WIDE R2, R0, 0x4, R2 ;  /* 0x0000000400023825 */ /* 0x008fea00078e0202 */
[----:B--2--5:R2:W5:Y:S02]  /*5fc0*/  @P3 LDG.E R38, desc[UR4][R2.64] ;  /* 0x0000000402263981 */ /* 0x024564000c1e1900 */
[----:B--2---:R-:W3:Y:S02]  /*5fd0*/  @!P3 LDC R38, c[0x0][0x8a0] ;  /* 0x00022800ff26bb82 */ /* 0x004ee40000000800 */
.L_x_97:
[----:B-----5:R-:W-:Y:S01]  /*5fe0*/  ISETP.NE.AND P4, PT, R40, RZ, PT ;  /* 0x000000ff2800720c */ /* 0x020fe20003f85270 */
[----:B------:R-:W-:Y:S01]  /*5ff0*/  BSSY B1, `(.L_x_98) ;  /* 0x0000042000017945 */ /* 0x000fe20003800000 */
[----:B------:R-:W-:Y:S01]  /*6000*/  SEL R5, RZ, 0xffffffff, P2 ;  /* 0xffffffffff057807 */ /* 0x000fe20001000000 */
[----:B------:R-:W-:Y:S01]  /*6010*/  IMAD.MOV.U32 R53, RZ, RZ, 0x1 ;  /* 0x00000001ff357424 */ /* 0x000fe200078e00ff */
[----:B------:R-:W-:Y:S02]  /*6020*/  LOP3.LUT P3, RZ, R74, 0xff, RZ, 0xc0, !PT ;  /* 0x000000ff4aff7812 */ /* 0x000fe4000786c0ff */
[----:B------:R-:W-:Y:S02]  /*6030*/  CS2R R46, SRZ ;  /* 0x00000000002e7805 */ /* 0x000fe4000001ff00 */
[----:B-1----:R-:W-:Y:S02]  /*6040*/  @P1 SEL R0, RZ, 0xffffffff, P4 ;  /* 0xffffffffff001807 */ /* 0x002fe40002000000 */
[----:B------:R-:W-:Y:S02]  /*6050*/  CS2R R44, SRZ ;  /* 0x00000000002c7805 */ /* 0x000fe4000001ff00 */
[----:B------:R-:W-:Y:S02]  /*6060*/  LEA R2, R82, UR44, 0x3 ;  /* 0x0000002c52027c11 */ /* 0x000fe4000f8e18ff */
[----:B------:R-:W-:Y:S02]  /*6070*/  CS2R R50, SRZ ;  /* 0x0000000000327805 */ /* 0x000fe4000001ff00 */
[----:B------:R-:W-:Y:S02]  /*6080*/  @P0 SEL R0, R5, R0, !P3 ;  /* 0x0000000005000207 */ /* 0x000fe40005800000 */
[----:B------:R-:W-:Y:S02]  /*6090*/  CS2R R48, SRZ ;  /* 0x0000000000307805 */ /* 0x000fe4000001ff00 */
[----:B------:R-:W-:Y:S02]  /*60a0*/  LEA R52, R36, UR44, 0x3 ;  /* 0x0000002c24347c11 */ /* 0x000fe4000f8e18ff */
[----:B------:R-:W-:Y:S02]  /*60b0*/  @P1 LOP3.LUT R0, R0, 0x1, RZ, 0xc0, !PT ;  /* 0x0000000100001812 */ /* 0x000fe400078ec0ff */
[----:B------:R-:W-:Y:S02]  /*60c0*/  SHF.L.U32 R3, R84, 0x1f, RZ ;  /* 0x0000001f54037819 */ /* 0x000fe400000006ff */
[----:B------:R-:W-:Y:S02]  /*60d0*/  ISETP.NE.U32.OR P6, PT, R0, 0x1, !P1 ;  /* 0x000000010000780c */ /* 0x000fe40004fc5470 */
[----:B------:R-:W-:Y:S02]  /*60e0*/  PLOP3.LUT P2, PT, PT, PT, UP1, 0x80, 0x8 ;  /* 0x000000000008781c */ /* 0x000fe40003f4f018 */
[----:B------:R-:W-:Y:S02]  /*60f0*/  LEA.HI R39, R36, R36, RZ, 0x1 ;  /* 0x0000002424277211 */ /* 0x000fe400078f08ff */
[----:B------:R-:W-:Y:S02]  /*6100*/  SEL R4, RZ, 0xffffffff, P4 ;  /* 0xffffffffff047807 */ /* 0x000fe40002000000 */
[----:B------:R-:W-:Y:S05]  /*6110*/  P2R R61, PR, RZ, 0x40 ;  /* 0x00000040ff3d7803 */ /* 0x000fea0000000000 */
[----:B------:R-:W-:Y:S02]  /*6120*/  @P6 SHF.L.U32 R0, R81, 0x1f, RZ ;  /* 0x0000001f51006819 */ /* 0x000fe400000006ff */
[----:B------:R-:W-:Y:S02]  /*6130*/  @P2 SEL R4, R5, R4, !P3 ;  /* 0x0000000405042207 */ /* 0x000fe40005800000 */
[----:B------:R1:W2:Y:S02]  /*6140*/  @P6 SYNCS.PHASECHK.TRANS64.TRYWAIT P1, [R2+URZ+0x50], R0 ;  /* 0x00005000020065a7 */ /* 0x0002a400080211ff */
[----:B------:R-:W-:Y:S04]  /*6150*/  LOP3.LUT R4, R4, 0x1, RZ, 0xc0, !PT ;  /* 0x0000000104047812 */ /* 0x000fe800078ec0ff */
[----:B------:R-:W-:Y:S04]  /*6160*/  ISETP.NE.U32.AND P5, PT, R4, 0x1, PT ;  /* 0x000000010400780c */ /* 0x000fe80003fa5070 */
[----:B------:R-:W-:Y:S01]  /*6170*/  P2R R54, PR, RZ, 0x20 ;  /* 0x00000020ff367803 */ /* 0x000fe20000000000 */
[----:B------:R4:W3:Y:S01]  /*6180*/  SYNCS.PHASECHK.TRANS64.TRYWAIT P0, [R52+URZ+0xc0], R3 ;  /* 0x0000c003340075a7 */ /* 0x0008e200080011ff */
[C---:B-1----:R-:W-:Y:S01]  /*6190*/  IMAD.SHL.U32 R0, R39.reuse, 0x80, RZ ;  /* 0x0000008027007824 */ /* 0x042fe200078e00ff */
[----:B------:R-:W-:Y:S04]  /*61a0*/  LOP3.LUT R39, R39, 0xffe, RZ, 0xc0, !PT ;  /* 0x00000ffe27277812 */ /* 0x000fe800078ec0ff */
[----:B------:R-:W-:Y:S01]  /*61b0*/  LOP3.LUT R0, R0, 0xffffff00, RZ, 0xc0, !PT ;  /* 0xffffff0000007812 */ /* 0x000fe200078ec0ff */
[----:B------:R-:W-:Y:S04]  /*61c0*/  IMAD.IADD R39, R36, 0x1, -R39 ;  /* 0x0000000124277824 */ /* 0x000fe800078e0a27 */
[----:B------:R-:W-:Y:S04]  /*61d0*/  IMAD.IADD R0, R37, 0x1, R0 ;  /* 0x0000000125007824 */ /* 0x000fe800078e0200 */
[----:B------:R-:W-:Y:S01]  /*61e0*/  IMAD R39, R39, 0x100000, R0 ;  /* 0x0010000027277824 */ /* 0x000fe200078e0200 */
[----:B--2---:R-:W-:Y:S01]  /*61f0*/  @P6 SEL R53, RZ, 0x1, !P1 ;  /* 0x00000001ff356807 */ /* 0x004fe20004800000 */
[----:B----4-:R-:W-:Y:S06]  /*6200*/  @!P6 BRA `(.L_x_99) ;  /* 0x000000000080e947 */ /* 0x010fec0003800000 */
[----:B------:R-:W-:Y:S01]  /*6210*/  @P5 IMAD R5, R82, 0x1000, R69 ;  /* 0x0000100052055824 */ /* 0x000fe200078e0245 */
[----:B------:R-:W-:Y:S01]  /*6220*/  ISETP.NE.AND P1, PT, R53, RZ, PT ;  /* 0x000000ff3500720c */ /* 0x000fe20003f25270 */
[----:B------:R-:W-:Y:S01]  /*6230*/  BSSY B0, `(.L_x_100) ;  /* 0x000000b000007945 */ /* 0x000fe20003800000 */
[----:B------:R-:W-:Y:S01]  /*6240*/  CS2R R50, SRZ ;  /* 0x0000000000327805 */ /* 0x000fe2000001ff00 */
[----:B------:R-:W-:Y:S01]  /*6250*/  @P5 VIADD R4, R5, UR44 ;  /* 0x0000002c05045c36 */ /* 0x000fe20008000000 */
[----:B------:R-:W-:Y:S02]  /*6260*/  CS2R R48, SRZ ;  /* 0x0000000000307805 */ /* 0x000fe4000001ff00 */
[----:B------:R-:W-:Y:S02]  /*6270*/  CS2R R46, SRZ ;  /* 0x00000000002e7805 */ /* 0x000fe4000001ff00 */
[----:B------:R-:W-:Y:S01]  /*6280*/  CS2R R44, SRZ ;  /* 0x00000000002c7805 */ /* 0x000fe2000001ff00 */
[----:B------:R-:W-:Y:S04]  /*6290*/  @P5 IMAD R4, R85, -0x10, R4 ;  /* 0xfffffff055045824 */ /* 0x000fe800078e0204 */
[----:B------:R-:W-:Y:S05]  /*62a0*/  @P1 BRA `(.L_x_101) ;  /* 0x00000000000c1947 */ /* 0x000fea0003800000 */
[----:B------:R-:W-:Y:S04]  /*62b0*/  SHF.L.U32 R0, R81, 0x1f, RZ ;  /* 0x0000001f51007819 */ /* 0x000fe800000006ff */
[----:B------:R-:W1:Y:S02]  /*62c0*/  SYNCS.PHASECHK.TRANS64.TRYWAIT P1, [R2+URZ+0x50], R0 ;  /* 0x00005000020075a7 */ /* 0x000e6400080211ff */
[----:B-1----:R-:W-:Y:S05]  /*62d0*/  @!P1 BRA `(.L_x_102) ;  /* 0x0000004000409947 */ /* 0x002fea0003800000 */
.L_x_101:
[----:B------:R-:W-:Y:S05]  /*62e0*/  BSYNC B0 ;  /* 0x0000000000007941 */ /* 0x000fea0003800000 */
.L_x_100:
[----:B------:R-:W-:Y:S01]  /*62f0*/  ISETP.NE.AND P1, PT, R54, RZ, PT ;  /* 0x000000ff3600720c */ /* 0x000fe20003f25270 */
[----:B-1----:R-:W-:Y:S02]  /*6300*/  VIADD R2, R2, 0x70 ;  /* 0x0000007002027836 */ /* 0x002fe40000000000 */
[----:B------:R-:W-:Y:S02]  /*6310*/  IMAD.U32 R0, RZ, RZ, UR45 ;  /* 0x0000002dff007e24 */ /* 0x000fe4000f8e00ff */
[----:B------:R-:W-:Y:S03]  /*6320*/  VIADD R82, R82, 0x1 ;  /* 0x0000000152527836 */ /* 0x000fe60000000000 */
[----:B------:R-:W-:Y:S05]  /*6330*/  PRMT R0, R0, 0x654, R2 ;  /* 0x0000065400007816 */ /* 0x000fea0000000002 */
[----:B------:R1:W2:Y:S04]  /*6340*/  @P1 LDS.128 R48, [R5+UR44+0x200] ;  /* 0x0002002c05301984 */ /* 0x0002a80008000c00 */
[----:B------:R1:W4:Y:S01]  /*6350*/  @P1 LDS.128 R44, [R4+0x210] ;  /* 0x00021000042c1984 */ /* 0x0003220000000c00 */
[C---:B------:R-:W-:Y:S01]  /*6360*/  ISETP.NE.AND P1, PT, R82.reuse, 0x4, PT ;  /* 0x000000045200780c */ /* 0x040fe20003f25270 */
[----:B------:R-:W-:Y:S01]  /*6370*/  @!PT LDS RZ, [RZ] ;  /* 0x00000000fffff984 */ /* 0x000fe20000000800 */
[----:B------:R-:W-:Y:S01]  /*6380*/  @!PT LDS RZ, [RZ] ;  /* 0x00000000fffff984 */ /* 0x000fe20000000800 */
[----:B------:R-:W-:Y:S01]  /*6390*/  @!PT LDS RZ, [RZ] ;  /* 0x00000000fffff984 */ /* 0x000fe20000000800 */
[----:B------:R-:W-:Y:S01]  /*63a0*/  @!PT LDS RZ, [RZ] ;  /* 0x00000000fffff984 */ /* 0x000fe20000000800 */
[----:B------:R5:W-:Y:S06]  /*63b0*/  MEMBAR.ALL.CTA ;  /* 0x0000000000007992 */ /* 0x000bec0000008000 */
[----:B-----5:R-:W5:Y:S01]  /*63c0*/  FENCE.VIEW.ASYNC.S ;  /* 0x00000000000073c6 */ /* 0x020f620000000000 */
[----:B------:R-:W-:Y:S01]  /*63d0*/  SEL R82, R82, RZ, P1 ;  /* 0x000000ff52527207 */ /* 0x000fe20000800000 */
[----:B-----5:R5:W-:Y:S02]  /*63e0*/  SYNCS.ARRIVE.TRANS64.RED.A1T0 RZ, [R0+URZ], RZ ;  /* 0x000000ff00ff79a7 */ /* 0x020be400081004ff */
[----:B-----5:R-:W-:Y:S04]  /*63f0*/  SEL R0, RZ, 0x1, P1 ;  /* 0x00000001ff007807 */ /* 0x020fe80000800000 */
[----:B-12---:R-:W-:Y:S02]  /*6400*/  LOP3.LUT R81, R81, R0, RZ, 0x3c, !PT ;  /* 0x0000000051517212 */ /* 0x006fe400078e3cff */
.L_x_99:
[----:B------:R-:W-:Y:S05]  /*6410*/  BSYNC B1 ;  /* 0x0000000000017941 */ /* 0x000fea0003800000 */
.L_x_98:
[----:B------:R-:W-:Y:S04]  /*6420*/  SHF.R.U32.HI R0, RZ, 0x15, R39 ;  /* 0x00000015ff007819 */ /* 0x000fe80000011627 */
[----:B------:R-:W-:Y:S01]  /*6430*/  LOP3.LUT P1, RZ, R0, 0x3, R75, 0x48, !PT ;  /* 0x0000000300ff7812 */ /* 0x000fe2000782484b */
[----:B------:R-:W-:Y:S01]  /*6440*/  @!UPT UIADD3 URZ, UPT, UPT, URZ, URZ, URZ ;  /* 0x000000fffffff290 */ /* 0x000fe2000fffe0ff */
[----:B---3--:R-:W-:Y:S11]  /*6450*/  @P0 BRA `(.L_x_103) ;  /* 0x0000000000080947 */ /* 0x008ff60003800000 */
[----:B------:R-:W1:Y:S02]  /*6460*/  SYNCS.PHASECHK.TRANS64.TRYWAIT P0, [R52+URZ+0xc0], R3 ;  /* 0x0000c003340075a7 */ /* 0x000e6400080011ff */
[----:B-1----:R-:W-:Y:S05]  /*6470*/  @!P0 BRA `(.L_x_104) ;  /* 0x0000003c00ec8947 */ /* 0x002fea0003800000 */
.L_x_103:
[----:B------:R-:W-:Y:S05]  /*6480*/  @!P1 BRA `(.L_x_105) ;  /* 0x0000000000409947 */ /* 0x000fea0003800000 */
[----:B------:R-:W2:Y:S01]  /*6490*/  LDCU.64 UR8, c[0x4][0x78] ;  /* 0x01000f00ff0877ac */ /* 0x000ea20008000a00 */
[----:B-1----:R-:W-:Y:S01]  /*64a0*/  MOV R3, 0x0 ;  /* 0x0000000000037802 */ /* 0x002fe20000000f00 */
[----:B------:R-:W-:Y:S02]  /*64b0*/  HFMA2 R12, -RZ, RZ, 0, 5.9604644775390625e-08 ;  /* 0x00000001ff0c7431 */ /* 0x000fe400000001ff */
[----:B------:R-:W-:Y:S02]  /*64c0*/  IMAD.MOV.U32 R8, RZ, RZ, 0x192 ;  /* 0x00000192ff087424 */ /* 0x000fe400078e00ff */
[----:B------:R-:W-:Y:S01]  /*64d0*/  IMAD.MOV.U32 R13, RZ, RZ, RZ ;  /* 0x000000ffff0d7224 */ /* 0x000fe200078e00ff */
[----:B------:R-:W1:Y:S01]  /*64e0*/  LDCU.64 UR6, c[0x4][0x80] ;  /* 0x01001000ff0677ac */ /* 0x000e620008000a00 */
[----:B------:R-:W3:Y:S01]  /*64f0*/  LDC.64 R2, c[0x4][R3] ;  /* 0x0100000003027b82 */ /* 0x000ee20000000a00 */
[----:B------:R-:W5:Y:S01]  /*6500*/  LDCU.64 UR4, c[0x4][0x18] ;  /* 0x01000300ff0477ac */ /* 0x000f620008000a00 */
[----:B--2---:R-:W-:Y:S01]  /*6510*/  MOV R5, UR9 ;  /* 0x0000000900057c02 */ /* 0x004fe20008000f00 */
[----:B------:R-:W-:Y:S01]  /*6520*/  IMAD.U32 R4, RZ, RZ, UR8 ;  /* 0x00000008ff047e24 */ /* 0x000fe2000f8e00ff */
[----:B-1----:R-:W-:Y:S01]  /*6530*/  MOV R7, UR7 ;  /* 0x0000000700077c02 */ /* 0x002fe20008000f00 */
[----:B------:R-:W-:Y:S01]  /*6540*/  IMAD.U32 R6, RZ, RZ, UR6 ;  /* 0x00000006ff067e24 */ /* 0x000fe2000f8e00ff */
[----:B-----5:R-:W-:Y:S01]  /*6550*/  MOV R11, UR5 ;  /* 0x00000005000b7c02 */ /* 0x020fe20008000f00 */
[----:B------:R-:W-:Y:S02]  /*6560*/  IMAD.U32 R10, RZ, RZ, UR4 ;  /* 0x00000004ff0a7e24 */ /* 0x000fe4000f8e00ff */
[----:B------:R-:W-:Y:S07]  /*6570*/  LEPC R20, `(.L_x_105) ;  /* 0x000000001014794e */ /* 0x000fee0000000000 */
[----:B---34-:R-:W-:Y:S05]  /*6580*/  CALL.ABS.NOINC R2 ;  /* 0x0000000002007343 */ /* 0x018fea0003c00000 */
.L_x_105:
[----:B------:R-:W-:Y:S05]  /*6590*/  WARPSYNC.ALL ;  /* 0x0000000000007948 */ /* 0x000fea0003800000 */
[----:B------:R-:W-:Y:S01]  /*65a0*/  R2UR UR4, R39 ;  /* 0x00000000270472ca */ /* 0x000fe200000e0000 */
[----:B------:R-:W-:Y:S01]  /*65b0*/  BSSY.RECONVERGENT B0, `(.L_x_106) ;  /* 0x00000a0000007945 */ /* 0x000fe20003800200 */
[C---:B------:R-:W-:Y:S02]  /*65c0*/  SHF.L.U32 R2, R48.reuse, 0x10, RZ ;  /* 0x0000001030027819 */ /* 0x040fe400000006ff */
[C---:B-1----:R-:W-:Y:S02]  /*65d0*/  PRMT R3, R48.reuse, 0x8880, RZ ;  /* 0x0000888030037816 */ /* 0x042fe400000000ff */
[----:B------:R-:W-:Y:S02]  /*65e0*/  SHF.L.U32 R41, R48, 0x8, RZ ;  /* 0x0000000830297819 */ /* 0x000fe400000006ff */
[----:B------:R-:W-:Y:S02]  /*65f0*/  SHF.L.U32 R42, R49, 0x10, RZ ;  /* 0x00000010312a7819 */ /* 0x000fe400000006ff */
[----:B------:R-:W-:Y:S02]  /*6600*/  IADD3 R60, PT, PT, R69, UR44, RZ ;  /* 0x0000002c453c7c10 */ /* 0x000fe4000fffe0ff */
[----:B------:R-:W-:Y:S01]  /*6610*/  SHF.R.S32.HI R42, RZ, 0x18, R42 ;  /* 0x00000018ff2a7819 */ /* 0x000fe2000001142a */
[----:B------:R-:W-:Y:S01]  /*6620*/  LDTM.16dp32bit_t0_t15.x32 R4, tmem[UR4] ;  /* 0x00000004000479ee */ /* 0x000fe20008a80000 */
[----:B------:R-:W1:Y:S01]  /*6630*/  LDTM.16dp32bit_t16_t31.x32 R4, tmem[UR4+0x20] ;  /* 0x00002004000479ee */ /* 0x000e620008aa0000 */
[----:B------:R-:W-:Y:S02]  /*6640*/  SHF.L.U32 R55, R80, 0x4, RZ ;  /* 0x0000000450377819 */ /* 0x000fe400000006ff */
[----:B------:R-:W-:Y:S02]  /*6650*/  ISETP.NE.AND P0, PT, R87, RZ, PT ;  /* 0x000000ff5700720c */ /* 0x000fe40003f05270 */
[----:B------:R-:W-:Y:S02]  /*6660*/  IADD3 R89, PT, PT, R60, R55, RZ ;  /* 0x000000373c597210 */ /* 0x000fe40007ffe0ff */
[----:B------:R-:W-:Y:S01]  /*6670*/  ISETP.NE.AND P6, PT, R61, RZ, PT ;  /* 0x000000ff3d00720c */ /* 0x000fe20003fc5270 */
[C---:B-1----:R-:W-:Y:S01]  /*6680*/  IMAD R0, R38.reuse, R4, RZ ;  /* 0x0000000426007224 */ /* 0x042fe200078e02ff */
[----:B------:R-:W-:Y:S01]  /*6690*/  SHF.R.S32.HI R4, RZ, 0x18, R2 ;  /* 0x00000018ff047819 */ /* 0x000fe20000011402 */
[C---:B------:R-:W-:Y:S01]  /*66a0*/  IMAD R2, R38.reuse, R5, RZ ;  /* 0x0000000526027224 */ /* 0x040fe200078e02ff */
[----:B------:R-:W-:Y:S01]  /*66b0*/  SHF.R.S32.HI R5, RZ, 0x18, R41 ;  /* 0x00000018ff057819 */ /* 0x000fe20000011429 */
[----:B------:R-:W-:Y:S01]  /*66c0*/  IMAD R0, R3, R40, R0 ;  /* 0x0000002803007224 */ /* 0x000fe200078e0200 */
[----:B------:R-:W-:Y:S01]  /*66d0*/  PRMT R41, R49, 0x8880, RZ ;  /* 0x0000888031297816 */ /* 0x000fe200000000ff */
[----:B------:R-:W-:Y:S02]  /*66e0*/  IMAD R3, R38, R6, RZ ;  /* 0x0000000626037224 */ /* 0x000fe400078e02ff */
[-C--:B------:R-:W-:Y:S01]  /*66f0*/  IMAD R2, R4, R40.reuse, R2 ;  /* 0x0000002804027224 */ /* 0x080fe200078e0202 */
[----:B------:R-:W-:Y:S01]  /*6700*/  SHF.R.S32.HI R4, RZ, 0x18, R48 ;  /* 0x00000018ff047819 */ /* 0x000fe20000011430 */
[----:B------:R-:W-:Y:S02]  /*6710*/  IMAD R7, R38, R7, RZ ;  /* 0x0000000726077224 */ /* 0x000fe400078e02ff */
[-C--:B------:R-:W-:Y:S02]  /*6720*/  IMAD R3, R5, R40.reuse, R3 ;  /* 0x0000002805037224 */ /* 0x080fe400078e0203 */
[----:B------:R-:W-:Y:S02]  /*6730*/  IMAD R7, R4, R40, R7 ;  /* 0x0000002804077224 */ /* 0x000fe400078e0207 */
[C---:B------:R-:W-:Y:S02]  /*6740*/  IMAD R6, R38.reuse, R11, RZ ;  /* 0x0000000b26067224 */ /* 0x040fe400078e02ff */
[C---:B------:R-:W-:Y:S01]  /*6750*/  IMAD R11, R38.reuse, R16, RZ ;  /* 0x00000010260b7224 */ /* 0x040fe200078e02ff */
[----:B------:R-:W-:Y:S01]  /*6760*/  I2IP.S8.S32.SAT R56, R7, R3, RZ ;  /* 0x0000000307387239 */ /* 0x000fe200000014ff */
[C---:B------:R-:W-:Y:S02]  /*6770*/  IMAD R16, R38.reuse, R21, RZ ;  /* 0x0000001526107224 */ /* 0x040fe400078e02ff */
[----:B------:R-:W-:Y:S01]  /*6780*/  IMAD R21, R38, R26, RZ ;  /* 0x0000001a26157224 */ /* 0x000fe200078e02ff */
[----:B------:R-:W-:Y:S01]  /*6790*/  I2IP.S8.S32.SAT R56, R2, R0, R56 ;  /* 0x0000000002387239 */ /* 0x000fe20000001438 */
[C---:B------:R-:W-:Y:S01]  /*67a0*/  IMAD R26, R38.reuse, R31, RZ ;  /* 0x0000001f261a7224 */ /* 0x040fe200078e02ff */
[----:B------:R-:W-:Y:S01]  /*67b0*/  SHF.R.S32.HI R2, RZ, 0x18, R49 ;  /* 0x00000018ff027819 */ /* 0x000fe20000011431 */
[C---:B------:R-:W-:Y:S02]  /*67c0*/  IMAD R3, R38.reuse, R8, RZ ;  /* 0x0000000826037224 */ /* 0x040fe400078e02ff */
[----:B------:R-:W-:Y:S02]  /*67d0*/  IMAD.SHL.U32 R31, R49, 0x100, RZ ;  /* 0x00000100311f7824 */ /* 0x000fe400078e00ff */
[C---:B------:R-:W-:Y:S02]  /*67e0*/  IMAD R8, R38.reuse, R13, RZ ;  /* 0x0000000d26087224 */ /* 0x040fe400078e02ff */
[C---:B------:R-:W-:Y:S01]  /*67f0*/  IMAD R13, R38.reuse, R18, RZ ;  /* 0x00000012260d7224 */ /* 0x040fe200078e02ff */
[----:B------:R-:W-:Y:S01]  /*6800*/  SHF.R.S32.HI R0, RZ, 0x18, R31 ;  /* 0x00000018ff007819 */ /* 0x000fe2000001141f */
[----:B------:R-:W-:Y:S01]  /*6810*/  IMAD R18, R38, R23, RZ ;  /* 0x0000001726127224 */ /* 0x000fe200078e02ff */
[----:B------:R-:W-:Y:S01]  /*6820*/  SHF.L.U32 R31, R50, 0x10, RZ ;  /* 0x00000010321f7819 */ /* 0x000fe200000006ff */
[C---:B------:R-:W-:Y:S02]  /*6830*/  IMAD R4, R38.reuse, R9, RZ ;  /* 0x0000000926047224 */ /* 0x040fe400078e02ff */
[C---:B------:R-:W-:Y:S01]  /*6840*/  IMAD R23, R38.reuse, R28, RZ ;  /* 0x0000001c26177224 */ /* 0x040fe200078e02ff */
[----:B------:R-:W-:Y:S01]  /*6850*/  SHF.R.S32.HI R31, RZ, 0x18, R31 ;  /* 0x00000018ff1f7819 */ /* 0x000fe2000001141f */
[C---:B------:R-:W-:Y:S02]  /*6860*/  IMAD R7, R38.reuse, R12, RZ ;  /* 0x0000000c26077224 */ /* 0x040fe400078e02ff */
[----:B------:R-:W-:Y:S01]  /*6870*/  IMAD R28, R38, R33, RZ ;  /* 0x00000021261c7224 */ /* 0x000fe200078e02ff */
[----:B------:R-:W-:Y:S01]  /*6880*/  PRMT R33, R50, 0x8880, RZ ;  /* 0x0000888032217816 */ /* 0x000fe200000000ff */
[----:B------:R-:W-:Y:S02]  /*6890*/  IMAD R3, R41, R40, R3 ;  /* 0x0000002829037224 */ /* 0x000fe400078e0203 */
[C---:B------:R-:W-:Y:S02]  /*68a0*/  IMAD R12, R38.reuse, R17, RZ ;  /* 0x00000011260c7224 */ /* 0x040fe400078e02ff */
[C---:B------:R-:W-:Y:S02]  /*68b0*/  IMAD R5, R38.reuse, R10, RZ ;  /* 0x0000000a26057224 */ /* 0x040fe400078e02ff */
[----:B------:R-:W-:Y:S02]  /*68c0*/  IMAD R17, R38, R22, RZ ;  /* 0x0000001626117224 */ /* 0x000fe400078e02ff */
[----:B------:R-:W-:Y:S02]  /*68d0*/  IMAD R4, R42, R40, R4 ;  /* 0x000000282a047224 */ /* 0x000fe400078e0204 */
[C---:B------:R-:W-:Y:S02]  /*68e0*/  IMAD R22, R38.reuse, R27, RZ ;  /* 0x0000001b26167224 */ /* 0x040fe400078e02ff */
[----:B------:R-:W-:Y:S01]  /*68f0*/  IMAD R27, R38, R32, RZ ;  /* 0x00000020261b7224 */ /* 0x000fe200078e02ff */
[----:B------:R-:W-:Y:S01]  /*6900*/  SHF.L.U32 R32, R50, 0x8, RZ ;  /* 0x0000000832207819 */ /* 0x000fe200000006ff */
[-C--:B------:R-:W-:Y:S02]  /*6910*/  IMAD R5, R0, R40.reuse, R5 ;  /* 0x0000002800057224 */ /* 0x080fe400078e0205 */
[----:B------:R-:W-:Y:S01]  /*6920*/  IMAD.MOV.U32 R0, RZ, RZ, R33 ;  /* 0x000000ffff007224 */ /* 0x000fe200078e0021 */
[----:B------:R-:W-:Y:S01]  /*6930*/  SHF.R.S32.HI R32, RZ, 0x18, R32 ;  /* 0x00000018ff207819 */ /* 0x000fe20000011420 */
[-C--:B------:R-:W-:Y:S01]  /*6940*/  IMAD R6, R2, R40.reuse, R6 ;  /* 0x0000002802067224 */ /* 0x080fe200078e0206 */
[----:B------:R-:W-:Y:S01]  /*6950*/  SHF.R.S32.HI R2, RZ, 0x18, R50 ;  /* 0x00000018ff027819 */ /* 0x000fe20000011432 */
[----:B------:R-:W-:Y:S01]  /*6960*/  IMAD R7, R0, R40, R7 ;  /* 0x0000002800077224 */ /* 0x000fe200078e0207 */
[----:B------:R-:W-:Y:S01]  /*6970*/  PRMT R0, R51, 0x8880, RZ ;  /* 0x0000888033007816 */ /* 0x000fe200000000ff */
[----:B------:R-:W-:Y:S01]  /*6980*/  IMAD R9, R38, R14, RZ ;  /* 0x0000000e26097224 */ /* 0x000fe200078e02ff */
[----:B------:R-:W-:Y:S01]  /*6990*/  I2IP.S8.S32.SAT R6, R6, R5, RZ ;  /* 0x0000000506067239 */ /* 0x000fe200000014ff */
[-C--:B------:R-:W-:Y:S01]  /*69a0*/  IMAD R8, R31, R40.reuse, R8 ;  /* 0x000000281f087224 */ /* 0x080fe200078e0208 */
[C---:B------:R-:W-:Y:S01]  /*69b0*/  SHF.L.U32 R31, R51.reuse, 0x8, RZ ;  /* 0x00000008331f7819 */ /* 0x040fe200000006ff */
[----:B------:R-:W-:Y:S01]  /*69c0*/  IMAD R10, R38, R15, RZ ;  /* 0x0000000f260a7224 */ /* 0x000fe200078e02ff */
[----:B------:R-:W-:Y:S01]  /*69d0*/  I2IP.S8.S32.SAT R57, R4, R3, R6 ;  /* 0x0000000304397239 */ /* 0x000fe20000001406 */
[-C--:B------:R-:W-:Y:S01]  /*69e0*/  IMAD R9, R32, R40.reuse, R9 ;  /* 0x0000002820097224 */ /* 0x080fe200078e0209 */
[----:B------:R-:W-:Y:S01]  /*69f0*/  SHF.R.S32.HI R5, RZ, 0x18, R31 ;  /* 0x00000018ff057819 */ /* 0x000fe2000001141f */
[-C--:B------:R-:W-:Y:S01]  /*6a00*/  IMAD R10, R2, R40.reuse, R10 ;  /* 0x00000028020a7224 */ /* 0x080fe200078e020a */
[----:B------:R-:W-:Y:S01]  /*6a10*/  SHF.L.U32 R2, R51, 0x10, RZ ;  /* 0x0000001033027819 */ /* 0x000fe200000006ff */
[----:B------:R-:W-:Y:S01]  /*6a20*/  IMAD R11, R0, R40, R11 ;  /* 0x00000028000b7224 */ /* 0x000fe200078e020b */
[----:B------:R-:W-:Y:S01]  /*6a30*/  SHF.R.S32.HI R0, RZ, 0x18, R51 ;  /* 0x00000018ff007819 */ /* 0x000fe20000011433 */
[C---:B------:R-:W-:Y:S01]  /*6a40*/  IMAD R15, R38.reuse, R20, RZ ;  /* 0x00000014260f7224 */ /* 0x040fe200078e02ff */
[----:B------:R-:W-:Y:S01]  /*6a50*/  SHF.R.S32.HI R2, RZ, 0x18, R2 ;  /* 0x00000018ff027819 */ /* 0x000fe20000011402 */
[C---:B------:R-:W-:Y:S01]  /*6a60*/  IMAD R14, R38.reuse, R19, RZ ;  /* 0x00000013260e7224 */ /* 0x040fe200078e02ff */
[C---:B----4-:R-:W-:Y:S01]  /*6a70*/  SHF.L.U32 R4, R45.reuse, 0x10, RZ ;  /* 0x000000102d047819 */ /* 0x050fe200000006ff */
[----:B------:R-:W-:Y:S01]  /*6a80*/  IMAD R19, R38, R24, RZ ;  /* 0x0000001826137224 */ /* 0x000fe200078e02ff */
[----:B------:R-:W-:Y:S01]  /*6a90*/  PRMT R3, R45, 0x8880, RZ ;  /* 0x000088802d037816 */ /* 0x000fe200000000ff */
[-C--:B------:R-:W-:Y:S01]  /*6aa0*/  IMAD R12, R2, R40.reuse, R12 ;  /* 0x00000028020c7224 */ /* 0x080fe200078e020c */
[----:B------:R-:W-:Y:S01]  /*6ab0*/  PRMT R2, R44, 0x8880, RZ ;  /* 0x000088802c027816 */ /* 0x000fe200000000ff */
[-C--:B------:R-:W-:Y:S01]  /*6ac0*/  IMAD R13, R5, R40.reuse, R13 ;  /* 0x00000028050d7224 */ /* 0x080fe200078e020d */
[----:B------:R-:W-:Y:S01]  /*6ad0*/  SHF.R.S32.HI R4, RZ, 0x18, R4 ;  /* 0x00000018ff047819 */ /* 0x000fe20000011404 */
[----:B------:R-:W-:Y:S01]  /*6ae0*/  IMAD R14, R0, R40, R14 ;  /* 0x00000028000e7224 */ /* 0x000fe200078e020e */
[----:B------:R-:W-:Y:S01]  /*6af0*/  MOV R0, R2 ;  /* 0x0000000200007202 */ /* 0x000fe20000000f00 */
[----:B------:R-:W-:Y:S01]  /*6b00*/  IMAD.U32 R5, R44, 0x10000, RZ ;  /* 0x000100002c057824 */ /* 0x000fe200078e00ff */
[----:B------:R-:W-:Y:S01]  /*6b10*/  I2IP.S8.S32.SAT R9, R10, R9, RZ ;  /* 0x000000090a097239 */ /* 0x000fe200000014ff */
[----:B------:R-:W-:Y:S01]  /*6b20*/  IMAD R20, R38, R25, RZ ;  /* 0x0000001926147224 */ /* 0x000fe200078e02ff */
[----:B------:R-:W-:Y:S01]  /*6b30*/  I2IP.S8.S32.SAT R13, R14, R13, RZ ;  /* 0x0000000d0e0d7239 */ /* 0x000fe200000014ff */
[----:B------:R-:W-:Y:S01]  /*6b40*/  IMAD R15, R0, R40, R15 ;  /* 0x00000028000f7224 */ /* 0x000fe200078e020f */
[----:B------:R-:W-:Y:S01]  /*6b50*/  SHF.R.S32.HI R2, RZ, 0x18, R5 ;  /* 0x00000018ff027819 */ /* 0x000fe20000011405 */
[----:B------:R-:W-:Y:S01]  /*6b60*/  IMAD R24, R38, R29, RZ ;  /* 0x0000001d26187224 */ /* 0x000fe200078e02ff */
[----:B------:R-:W-:Y:S01]  /*6b70*/  SHF.L.U32 R0, R44, 0x8, RZ ;  /* 0x000000082c007819 */ /* 0x000fe200000006ff */
[----:B------:R-:W-:Y:S01]  /*6b80*/  IMAD R25, R38, R30, RZ ;  /* 0x0000001e26197224 */ /* 0x000fe200078e02ff */
[----:B------:R-:W-:Y:S01]  /*6b90*/  I2IP.S8.S32.SAT R58, R8, R7, R9 ;  /* 0x00000007083a7239 */ /* 0x000fe20000001409 */
[----:B------:R-:W-:Y:S01]  /*6ba0*/  IMAD R16, R2, R40, R16 ;  /* 0x0000002802107224 */ /* 0x000fe200078e0210 */
[----:B------:R-:W-:Y:S01]  /*6bb0*/  SHF.R.S32.HI R0, RZ, 0x18, R0 ;  /* 0x00000018ff007819 */ /* 0x000fe20000011400 */
[----:B------:R-:W-:Y:S01]  /*6bc0*/  IMAD R29, R38, R34, RZ ;  /* 0x00000022261d7224 */ /* 0x000fe200078e02ff */
[----:B------:R-:W-:Y:S01]  /*6bd0*/  SHF.R.S32.HI R2, RZ, 0x18, R44 ;  /* 0x00000018ff027819 */ /* 0x000fe2000001142c */
[----:B------:R-:W-:Y:S01]  /*6be0*/  IMAD.SHL.U32 R5, R45, 0x100, RZ ;  /* 0x000001002d057824 */ /* 0x000fe200078e00ff */
[----:B------:R-:W-:Y:S01]  /*6bf0*/  I2IP.S8.S32.SAT R59, R12, R11, R13 ;  /* 0x0000000b0c3b7239 */ /* 0x000fe2000000140d */
[-C--:B------:R-:W-:Y:S02]  /*6c00*/  IMAD R17, R0, R40.reuse, R17 ;  /* 0x0000002800117224 */ /* 0x080fe400078e0211 */
[-C--:B------:R-:W-:Y:S01]  /*6c10*/  IMAD R18, R2, R40.reuse, R18 ;  /* 0x0000002802127224 */ /* 0x080fe200078e0212 */
[----:B------:R-:W-:Y:S01]  /*6c20*/  SHF.R.S32.HI R0, RZ, 0x18, R5 ;  /* 0x00000018ff007819 */ /* 0x000fe20000011405 */
[-C--:B------:R-:W-:Y:S01]  /*6c30*/  IMAD R19, R3, R40.reuse, R19 ;  /* 0x0000002803137224 */ /* 0x080fe200078e0213 */
[----:B------:R-:W-:Y:S01]  /*6c40*/  SHF.R.S32.HI R2, RZ, 0x18, R45 ;  /* 0x00000018ff027819 */ /* 0x000fe2000001142d */
[-C--:B------:R-:W-:Y:S01]  /*6c50*/  IMAD R20, R4, R40.reuse, R20 ;  /* 0x0000002804147224 */ /* 0x080fe200078e0214 */
[----:B------:R-:W-:Y:S01]  /*6c60*/  SHF.L.U32 R4, R46, 0x10, RZ ;  /* 0x000000102e047819 */ /* 0x000fe200000006ff */
[-C--:B------:R-:W-:Y:S01]  /*6c70*/  IMAD R21, R0, R40.reuse, R21 ;  /* 0x0000002800157224 */ /* 0x080fe200078e0215 */
[C---:B------:R-:W-:Y:S01]  /*6c80*/  PRMT R0, R46.reuse, 0x8880, RZ ;  /* 0x000088802e007816 */ /* 0x040fe200000000ff */
[----:B------:R1:W-:Y:S01]  /*6c90*/  STS.128 [R69+UR44+0x4200], R56 ;  /* 0x0042003845007988 */ /* 0x0003e20008000c2c */
[----:B------:R-:W-:Y:S01]  /*6ca0*/  SHF.L.U32 R3, R46, 0x8, RZ ;  /* 0x000000082e037819 */ /* 0x000fe200000006ff */
[-C--:B------:R-:W-:Y:S01]  /*6cb0*/  IMAD R22, R2, R40.reuse, R22 ;  /* 0x0000002802167224 */ /* 0x080fe200078e0216 */
[----:B------:R-:W-:Y:S01]  /*6cc0*/  SHF.R.S32.HI R2, RZ, 0x18, R4 ;  /* 0x00000018ff027819 */ /* 0x000fe20000011404 */
[-C--:B------:R-:W-:Y:S01]  /*6cd0*/  IMAD R23, R0, R40.reuse, R23 ;  /* 0x0000002800177224 */ /* 0x080fe200078e0217 */
[----:B------:R-:W-:Y:S01]  /*6ce0*/  SHF.R.S32.HI R3, RZ, 0x18, R3 ;  /* 0x00000018ff037819 */ /* 0x000fe20000011403 */
[----:B------:R-:W-:Y:S01]  /*6cf0*/  IMAD R30, R38, R35, RZ ;  /* 0x00000023261e7224 */ /* 0x000fe200078e02ff */
[----:B------:R-:W-:Y:S01]  /*6d00*/  SHF.R.S32.HI R0, RZ, 0x18, R46 ;  /* 0x00000018ff007819 */ /* 0x000fe2000001142e */
[-C--:B------:R-:W-:Y:S01]  /*6d10*/  IMAD R24, R2, R40.reuse, R24 ;  /* 0x0000002802187224 */ /* 0x080fe200078e0218 */
[----:B------:R-:W-:Y:S01]  /*6d20*/  PRMT R2, R47, 0x8880, RZ ;  /* 0x000088802f027816 */ /* 0x000fe200000000ff */
[-C--:B------:R-:W-:Y:S01]  /*6d30*/  IMAD R25, R3, R40.reuse, R25 ;  /* 0x0000002803197224 */ /* 0x080fe200078e0219 */
[C---:B------:R-:W-:Y:S01]  /*6d40*/  SHF.L.U32 R3, R47.reuse, 0x10, RZ ;  /* 0x000000102f037819 */ /* 0x040fe200000006ff */
[----:B------:R-:W-:Y:S01]  /*6d50*/  IMAD.SHL.U32 R4, R47, 0x100, RZ ;  /* 0x000001002f047824 */ /* 0x000fe200078e00ff */
[----:B------:R-:W-:Y:S01]  /*6d60*/  SHF.R.S32.HI R5, RZ, 0x18, R47 ;  /* 0x00000018ff057819 */ /* 0x000fe2000001142f */
[-C--:B------:R-:W-:Y:S01]  /*6d70*/  IMAD R26, R0, R40.reuse, R26 ;  /* 0x00000028001a7224 */ /* 0x080fe200078e021a */
[----:B------:R-:W-:Y:S01]  /*6d80*/  SHF.R.S32.HI R3, RZ, 0x18, R3 ;  /* 0x00000018ff037819 */ /* 0x000fe20000011403 */
[-C--:B------:R-:W-:Y:S01]  /*6d90*/  IMAD R27, R2, R40.reuse, R27 ;  /* 0x00000028021b7224 */ /* 0x080fe200078e021b */
[----:B------:R-:W-:Y:S02]  /*6da0*/  SHF.R.S32.HI R4, RZ, 0x18, R4 ;  /* 0x00000018ff047819 */ /* 0x000fe40000011404 */
[----:B------:R-:W-:Y:S01]  /*6db0*/  I2IP.S8.S32.SAT R17, R18, R17, RZ ;  /* 0x0000001112117239 */ /* 0x000fe200000014ff */
[-C--:B------:R-:W-:Y:S01]  /*6dc0*/  IMAD R28, R3, R40.reuse, R28 ;  /* 0x00000028031c7224 */ /* 0x080fe200078e021c */
[----:B------:R-:W-:Y:S01]  /*6dd0*/  I2IP.S8.S32.SAT R21, R22, R21, RZ ;  /* 0x0000001516157239 */ /* 0x000fe200000014ff */
[-C--:B------:R-:W-:Y:S01]  /*6de0*/  IMAD R29, R4, R40.reuse, R29 ;  /* 0x00000028041d7224 */ /* 0x080fe200078e021d */
[----:B------:R-:W-:Y:S01]  /*6df0*/  I2IP.S8.S32.SAT R16, R16, R15, R17 ;  /* 0x0000000f10107239 */ /* 0x000fe20000001411 */
[----:B------:R-:W-:Y:S01]  /*6e00*/  IMAD R30, R5, R40, R30 ;  /* 0x00000028051e7224 */ /* 0x000fe200078e021e */
[----:B------:R-:W-:Y:S02]  /*6e10*/  I2IP.S8.S32.SAT R17, R20, R19, R21 ;  /* 0x0000001314117239 */ /* 0x000fe40000001415 */
[----:B------:R-:W-:Y:S02]  /*6e20*/  I2IP.S8.S32.SAT R18, R26, R25, RZ ;  /* 0x000000191a127239 */ /* 0x000fe400000014ff */
[----:B------:R-:W-:Y:S02]  /*6e30*/  I2IP.S8.S32.SAT R19, R30, R29, RZ ;  /* 0x0000001d1e137239 */ /* 0x000fe400000014ff */
[----:B------:R-:W-:Y:S02]  /*6e40*/  I2IP.S8.S32.SAT R18, R24, R23, R18 ;  /* 0x0000001718127239 */ /* 0x000fe40000001412 */
[----:B------:R-:W-:Y:S02]  /*6e50*/  I2IP.S8.S32.SAT R19, R28, R27, R19 ;  /* 0x0000001b1c137239 */ /* 0x000fe40000001413 */
[----:B------:R-:W-:Y:S02]  /*6e60*/  LEA R0, R82, UR44, 0x3 ;  /* 0x0000002c52007c11 */ /* 0x000fe4000f8e18ff */
[----:B------:R-:W-:Y:S01]  /*6e70*/  @P6 SHF.L.U32 R2, R81, 0x1f, RZ ;  /* 0x0000001f51026819 */ /* 0x000fe200000006ff */
[----:B------:R1:W-:Y:S01]  /*6e80*/  STS.128 [R89+0x4210], R16 ;  /* 0x0042101059007388 */ /* 0x0003e20000000c00 */
[----:B------:R-:W-:Y:S01]  /*6e90*/  @!PT LDS RZ, [RZ] ;  /* 0x00000000fffff984 */ /* 0x000fe20000000800 */
[----:B------:R-:W-:Y:S01]  /*6ea0*/  @!PT LDS RZ, [RZ] ;  /* 0x00000000fffff984 */ /* 0x000fe20000000800 */
[----:B------:R-:W-:Y:S01]  /*6eb0*/  @!PT LDS RZ, [RZ] ;  /* 0x00000000fffff984 */ /* 0x000fe20000000800 */
[----:B------:R-:W-:Y:S01]  /*6ec0*/  @!PT LDS RZ, [RZ] ;  /* 0x00000000fffff984 */ /* 0x000fe20000000800 */
[----:B------:R2:W-:Y:S07]  /*6ed0*/  MEMBAR.ALL.CTA ;  /* 0x0000000000007992 */ /* 0x0005ee0000008000 */
[----:B--2---:R-:W2:Y:S02]  /*6ee0*/  FENCE.VIEW.ASYNC.S ;  /* 0x00000000000073c6 */ /* 0x004ea40000000000 */
[----:B--2---:R-:W-:Y:S06]  /*6ef0*/  BAR.SYNC.DEFER_BLOCKING 0x1, 0x80 ;  /* 0x0042000000007b1d */ /* 0x004fec0000010000 */
[----:B------:R-:W-:Y:S05]  /*6f00*/  @P0 BRA `(.L_x_107) ;  /* 0x0000000000280947 */ /* 0x000fea0003800000 */
[----:B------:R-:W-:Y:S01]  /*6f10*/  UIADD3 UR4, UPT, UPT, UR44, 0x4200, URZ ;  /* 0x000042002c047890 */ /* 0x000fe2000fffe0ff */
[----:B------:R-:W-:Y:S05]  /*6f20*/  UMOV UR51, UR36 ;  /* 0x0000002400337c82 */ /* 0x000fea0008000000 */
[----:B------:R-:W-:Y:S01]  /*6f30*/  MOV R86, UR4 ;  /* 0x0000000400567c02 */ /* 0x000fe20008000f00 */
[----:B------:R-:W-:Y:S03]  /*6f40*/  UIADD3 UR4, UP0, UPT, UR62, 0x680, URZ ;  /* 0x000006803e047890 */ /* 0x000fe6000ff1e0ff */
[----:B------:R-:W-:Y:S01]  /*6f50*/  R2UR UR48, R86 ;  /* 0x00000000563072ca */ /* 0x000fe200000e0000 */
[----:B------:R-:W-:Y:S11]  /*6f60*/  UIADD3.X UR5, UPT, UPT, URZ, UR63, URZ, UP0, !UPT ;  /* 0x0000003fff057290 */ /* 0x000ff600087fe4ff */
[----:B------:R-:W-:Y:S01]  /*6f70*/  @!UPT UIADD3 URZ, UPT, UPT, URZ, URZ, URZ ;  /* 0x000000fffffff290 */ /* 0x000fe2000fffe0ff */
[----:B------:R2:W-:Y:S01]  /*6f80*/  UTMASTG.3D [UR48], [UR4] ;  /* 0x00000030040073b5 */ /* 0x0005e20008010000 */
[----:B------:R0:W-:Y:S01]  /*6f90*/  UTMACMDFLUSH ;  /* 0x00000000000079b7 */ /* 0x0001e20000000000 */
[----:B--2---:R-:W-:Y:S04]  /*6fa0*/  DEPBAR.LE SB0, 0x1 ;  /* 0x000080400000791a */ /* 0x004fe80000000000 */
.L_x_107:
[----:B------:R-:W-:Y:S05]  /*6fb0*/  BSYNC.RECONVERGENT B0 ;  /* 0x0000000000007941 */ /* 0x000fea0003800200 */
.L_x_106:
[----:B------:R-:W-:Y:S06]  /*6fc0*/  BAR.SYNC.DEFER_BLOCKING 0x1, 0x80 ;  /* 0x0042000000007b1d */ /* 0x000fec0000010000 */
[----:B------:R-:W2:Y:S01]  /*6fd0*/  @P6 SYNCS.PHASECHK.TRANS64.TRYWAIT P0, [R0+URZ+0x50], R2 ;  /* 0x00005002000065a7 */ /* 0x000ea200080011ff */
[----:B------:R-:W-:Y:S01]  /*6fe0*/  BSSY B1, `(.L_x_108) ;  /* 0x000001f000017945 */ /* 0x000fe20003800000 */
[----:B--2---:R-:W-:Y:S03]  /*6ff0*/  @P6 SEL R53, RZ, 0x1, !P0 ;  /* 0x00000001ff356807 */ /* 0x004fe60004000000 */
[----:B------:R-:W-:Y:S05]  /*7000*/  @!P6 BRA `(.L_x_109) ;  /* 0x000000000070e947 */ /* 0x000fea0003800000 */
[----:B------:R-:W-:Y:S01]  /*7010*/  ISETP.NE.AND P1, PT, R54, RZ, PT ;  /* 0x000000ff3600720c */ /* 0x000fe20003f25270 */
[----:B------:R-:W-:Y:S01]  /*7020*/  BSSY B0, `(.L_x_110) ;  /* 0x0000008000007945 */ /* 0x000fe20003800000 */
[----:B------:R-:W-:Y:S11]  /*7030*/  ISETP.NE.AND P0, PT, R53, RZ, PT ;  /* 0x000000ff3500720c */ /* 0x000ff60003f05270 */
[----:B------:R-:W-:Y:S04]  /*7040*/  @P1 IMAD R4, R82, 0x1000, R60 ;  /* 0x0000100052041824 */ /* 0x000fe800078e023c */
[----:B------:R-:W-:Y:S01]  /*7050*/  @P1 IMAD.IADD R3, R55, 0x1, R4 ;  /* 0x0000000137031824 */ /* 0x000fe200078e0204 */
[----:B------:R-:W-:Y:S06]  /*7060*/  @P0 BRA `(.L_x_111) ;  /* 0x00000000000c0947 */ /* 0x000fec0003800000 */
[----:B------:R-:W-:Y:S04]  /*7070*/  SHF.L.U32 R2, R81, 0x1f, RZ ;  /* 0x0000001f51027819 */ /* 0x000fe800000006ff */
[----:B------:R-:W2:Y:S02]  /*7080*/  SYNCS.PHASECHK.TRANS64.TRYWAIT P0, [R0+URZ+0x50], R2 ;  /* 0x00005002000075a7 */ /* 0x000ea400080011ff */
[----:B--2---:R-:W-:Y:S05]  /*7090*/  @!P0 BRA `(.L_x_112) ;  /* 0x0000003000f88947 */ /* 0x004fea0003800000 */
.L_x_111:
[----:B------:R-:W-:Y:S05]  /*70a0*/  BSYNC B0 ;  /* 0x0000000000007941 */ /* 0x000fea0003800000 */
.L_x_110:
[----:B------:R-:W-:Y:S01]  /*70b0*/  ISETP.NE.AND P0, PT, R54, RZ, PT ;  /* 0x000000ff3600720c */ /* 0x000fe20003f05270 */
[----:B--2---:R-:W-:Y:S02]  /*70c0*/  VIADD R2, R0, 0x70 ;  /* 0x0000007000027836 */ /* 0x004fe40000000000 */
[----:B------:R-:W-:Y:S02]  /*70d0*/  IMAD.U32 R0, RZ, RZ, UR45 ;  /* 0x0000002dff007e24 */ /* 0x000fe4000f8e00ff */
[----:B------:R-:W-:Y:S03]  /*70e0*/  VIADD R82, R82, 0x1 ;  /* 0x0000000152527836 */ /* 0x000fe60000000000 */
[----:B------:R-:W-:Y:S05]  /*70f0*/  PRMT R0, R0, 0x654, R2 ;  /* 0x0000065400007816 */ /* 0x000fea0000000002 */
[----:B------:R2:W3:Y:S04]  /*7100*/  @P0 LDS.128 R48, [R4+0x200] ;  /* 0x0002000004300984 */ /* 0x0004e80000000c00 */
        /* <DEDUP_REMOVED lines=11> */
[----:B--23--:R-:W-:Y:S02]  /*71c0*/  LOP3.LUT R81, R81, R0, RZ, 0x3c, !PT ;  /* 0x0000000051517212 */ /* 0x00cfe400078e3cff */
.L_x_109:
[----:B------:R-:W-:Y:S05]  /*71d0*/  BSYNC B1 ;  /* 0x0000000000017941 */ /* 0x000fea0003800000 */
.L_x_108:
[----:B------:R-:W-:Y:S05]  /*71e0*/  VIADD R0, R39, 0x40 ;  /* 0x0000004027007836 */ /* 0x000fea0000000000 */
[----:B------:R-:W-:Y:S04]  /*71f0*/  SHF.R.U32.HI R0, RZ, 0x15, R0 ;  /* 0x00000015ff007819 */ /* 0x000fe80000011600 */
[----:B------:R-:W-:Y:S11]  /*7200*/  LOP3.LUT P0, RZ, R0, 0x3, R75, 0x48, !PT ;  /* 0x0000000300ff7812 */ /* 0x000ff6000780484b */
[----:B------:R-:W-:Y:S02]  /*7210*/  @!UPT UIADD3 URZ, UPT, UPT, URZ, URZ, URZ ;  /* 0x000000fffffff290 */ /* 0x000fe4000fffe0ff */
[----:B------:R-:W-:Y:S05]  /*7220*/  @!P0 BRA `(.L_x_113) ;  /* 0x0000000000408947 */ /* 0x000fea0003800000 */
[----:B------:R-:W2:Y:S01]  /*7230*/  LDCU.64 UR8, c[0x4][0x78] ;  /* 0x01000f00ff0877ac */ /* 0x000ea20008000a00 */
[----:B------:R-:W-:Y:S01]  /*7240*/  MOV R3, 0x0 ;  /* 0x0000000000037802 */ /* 0x000fe20000000f00 */
[----:B------:R-:W-:Y:S02]  /*7250*/  HFMA2 R12, -RZ, RZ, 0, 5.9604644775390625e-08 ;  /* 0x00000001ff0c7431 */ /* 0x000fe400000001ff */
[----:B------:R-:W-:Y:S02]  /*7260*/  IMAD.MOV.U32 R8, RZ, RZ, 0x192 ;  /* 0x00000192ff087424 */ /* 0x000fe400078e00ff */
[----:B------:R-:W-:Y:S01]  /*7270*/  IMAD.MOV.U32 R13, RZ, RZ, RZ ;  /* 0x000000ffff0d7224 */ /* 0x000fe200078e00ff */
[----:B------:R-:W3:Y:S01]  /*7280*/  LDCU.64 UR6, c[0x4][0x80] ;  /* 0x01001000ff0677ac */ /* 0x000ee20008000a00 */
[----:B------:R-:W1:Y:S01]  /*7290*/  LDC.64 R2, c[0x4][R3] ;  /* 0x0100000003027b82 */ /* 0x000e620000000a00 */
[----:B------:R-:W5:Y:S01]  /*72a0*/  LDCU.64 UR4, c[0x4][0x18] ;  /* 0x01000300ff0477ac */ /* 0x000f620008000a00 */
[----:B--2---:R-:W-:Y:S01]  /*72b0*/  MOV R5, UR9 ;  /* 0x0000000900057c02 */ /* 0x004fe20008000f00 */
[----:B------:R-:W-:Y:S01]  /*72c0*/  IMAD.U32 R4, RZ, RZ, UR8 ;  /* 0x00000008ff047e24 */ /* 0x000fe2000f8e00ff */
[----:B---3--:R-:W-:Y:S01]  /*72d0*/  MOV R7, UR7 ;  /* 0x0000000700077c02 */ /* 0x008fe20008000f00 */
[----:B------:R-:W-:Y:S01]  /*72e0*/  IMAD.U32 R6, RZ, RZ, UR6 ;  /* 0x00000006ff067e24 */ /* 0x000fe2000f8e00ff */
[----:B-----5:R-:W-:Y:S01]  /*72f0*/  MOV R11, UR5 ;  /* 0x00000005000b7c02 */ /* 0x020fe20008000f00 */
[----:B------:R-:W-:Y:S02]  /*7300*/  IMAD.U32 R10, RZ, RZ, UR4 ;  /* 0x00000004ff0a7e24 */ /* 0x000fe4000f8e00ff */
[----:B------:R-:W-:Y:S07]  /*7310*/  LEPC R20, `(.L_x_113) ;  /* 0x000000001014794e */ /* 0x000fee0000000000 */
[----:B-1--4-:R-:W-:Y:S05]  /*7320*/  CALL.ABS.NOINC R2 ;  /* 0x0000000002007343 */ /* 0x012fea0003c00000 */
.L_x_113:
[C---:B------:R-:W-:Y:S01]  /*7330*/  SHF.L.U32 R2, R48.reuse, 0x10, RZ ;  /* 0x0000001030027819 */ /* 0x040fe200000006ff */
[----:B------:R-:W-:Y:S05]  /*7340*/  WARPSYNC.ALL ;  /* 0x0000000000007948 */ /* 0x000fea0003800000 */
[----:B------:R-:W-:Y:S01]  /*7350*/  R2UR UR4, R39 ;  /* 0x00000000270472ca */ /* 0x000fe200000e0000 */
[----:B------:R-:W-:Y:S01]  /*7360*/  BSSY.RECONVERGENT B0, `(.L_x_114) ;  /* 0x0000099000007945 */ /* 0x000fe20003800200 */
[C---:B------:R-:W-:Y:S02]  /*7370*/  PRMT R3, R48.reuse, 0x8880, RZ ;  /* 0x0000888030037816 */ /* 0x040fe400000000ff */
[----:B------:R-:W-:Y:S02]  /*7380*/  SHF.L.U32 R41, R48, 0x8, RZ ;  /* 0x0000000830297819 */ /* 0x000fe400000006ff */
[C---:B------:R-:W-:Y:S02]  /*7390*/  SHF.L.U32 R42, R49.reuse, 0x10, RZ ;  /* 0x00000010312a7819 */ /* 0x040fe400000006ff */
[----:B------:R-:W-:Y:S02]  /*73a0*/  SHF.L.U32 R43, R49, 0x8, RZ ;  /* 0x00000008312b7819 */ /* 0x000fe400000006ff */
[----:B------:R-:W-:Y:S02]  /*73b0*/  SHF.R.S32.HI R42, RZ, 0x18, R42 ;  /* 0x00000018ff2a7819 */ /* 0x000fe4000001142a */
[----:B------:R-:W-:Y:S01]  /*73c0*/  SHF.R.S32.HI R43, RZ, 0x18, R43 ;  /* 0x00000018ff2b7819 */ /* 0x000fe2000001142b */
[----:B-1----:R-:W-:Y:S01]  /*73d0*/  LDTM.16dp32bit_t0_t15.x32 R4, tmem[UR4+0x40] ;  /* 0x00004004000479ee */ /* 0x002fe20008a80000 */
[----:B------:R-:W1:Y:S01]  /*73e0*/  LDTM.16dp32bit_t16_t31.x32 R4, tmem[UR4+0x60] ;  /* 0x00006004000479ee */ /* 0x000e620008aa0000 */
[----:B------:R-:W-:Y:S02]  /*73f0*/  ISETP.NE.AND P0, PT, R87, RZ, PT ;  /* 0x000000ff5700720c */ /* 0x000fe40003f05270 */
        /* <DEDUP_REMOVED lines=16> */
[----:B------:R-:W-:Y:S01]  /*7500*/  IMAD R5, R38, R9, RZ ;  /* 0x0000000926057224 */ /* 0x000fe200078e02ff */
[----:B------:R-:W-:Y:S01]  /*7510*/  PRMT R7, R50, 0x8880, RZ ;  /* 0x0000888032077816 */ /* 0x000fe200000000ff */
[----:B------:R-:W-:Y:S01]  /*7520*/  IMAD R12, R38, R16, RZ ;  /* 0x00000010260c7224 */ /* 0x000fe200078e02ff */
[----:B------:R-:W-:Y:S01]  /*7530*/  I2IP.S8.S32.SAT R56, R2, R0, R56 ;  /* 0x0000000002387239 */ /* 0x000fe20000001438 */
[C---:B------:R-:W-:Y:S01]  /*7540*/  IMAD R9, R38.reuse, R13, RZ ;  /* 0x0000000d26097224 */ /* 0x040fe200078e02ff */
[----:B------:R-:W-:Y:S01]  /*7550*/  SHF.R.S32.HI R3, RZ, 0x18, R49 ;  /* 0x00000018ff037819 */ /* 0x000fe20000011431 */
[----:B------:R-:W-:Y:S01]  /*7560*/  IMAD R16, R38, R20, RZ ;  /* 0x0000001426107224 */ /* 0x000fe200078e02ff */
[----:B----4-:R-:W-:Y:S01]  /*7570*/  SHF.L.U32 R0, R44, 0x10, RZ ;  /* 0x000000102c007819 */ /* 0x010fe200000006ff */
[----:B------:R-:W-:Y:S01]  /*7580*/  IMAD R13, R38, R17, RZ ;  /* 0x00000011260d7224 */ /* 0x000fe200078e02ff */
[----:B------:R-:W-:Y:S01]  /*7590*/  SHF.L.U32 R2, R44, 0x8, RZ ;  /* 0x000000082c027819 */ /* 0x000fe200000006ff */
[C---:B------:R-:W-:Y:S01]  /*75a0*/  IMAD R20, R38.reuse, R24, RZ ;  /* 0x0000001826147224 */ /* 0x040fe200078e02ff */
[----:B------:R-:W-:Y:S01]  /*75b0*/  SHF.R.S32.HI R0, RZ, 0x18, R0 ;  /* 0x00000018ff007819 */ /* 0x000fe20000011400 */
[C---:B------:R-:W-:Y:S01]  /*75c0*/  IMAD R17, R38.reuse, R21, RZ ;  /* 0x0000001526117224 */ /* 0x040fe200078e02ff */
[----:B------:R-:W-:Y:S01]  /*75d0*/  SHF.R.S32.HI R2, RZ, 0x18, R2 ;  /* 0x00000018ff027819 */ /* 0x000fe20000011402 */
[C---:B------:R-:W-:Y:S02]  /*75e0*/  IMAD R24, R38.reuse, R28, RZ ;  /* 0x0000001c26187224 */ /* 0x040fe400078e02ff */
[C---:B------:R-:W-:Y:S02]  /*75f0*/  IMAD R6, R38.reuse, R10, RZ ;  /* 0x0000000a26067224 */ /* 0x040fe400078e02ff */
[C---:B------:R-:W-:Y:S02]  /*7600*/  IMAD R21, R38.reuse, R25, RZ ;  /* 0x0000001926157224 */ /* 0x040fe400078e02ff */
[----:B------:R-:W-:Y:S01]  /*7610*/  IMAD R28, R38, R32, RZ ;  /* 0x00000020261c7224 */ /* 0x000fe200078e02ff */
[----:B------:R-:W-:Y:S01]  /*7620*/  SHF.L.U32 R32, R50, 0x10, RZ ;  /* 0x0000001032207819 */ /* 0x000fe200000006ff */
[-C--:B------:R-:W-:Y:S02]  /*7630*/  IMAD R4, R41, R40.reuse, R4 ;  /* 0x0000002829047224 */ /* 0x080fe400078e0204 */
[----:B------:R-:W-:Y:S01]  /*7640*/  IMAD R25, R38, R29, RZ ;  /* 0x0000001d26197224 */ /* 0x000fe200078e02ff */
[----:B------:R-:W-:Y:S01]  /*7650*/  SHF.R.S32.HI R32, RZ, 0x18, R32 ;  /* 0x00000018ff207819 */ /* 0x000fe20000011420 */
[----:B------:R-:W-:Y:S02]  /*7660*/  IMAD R5, R42, R40, R5 ;  /* 0x000000282a057224 */ /* 0x000fe400078e0205 */
[----:B------:R-:W-:Y:S01]  /*7670*/  IMAD R29, R38, R33, RZ ;  /* 0x00000021261d7224 */ /* 0x000fe200078e02ff */
[----:B------:R-:W-:Y:S01]  /*7680*/  SHF.L.U32 R33, R50, 0x8, RZ ;  /* 0x0000000832217819 */ /* 0x000fe200000006ff */
[C---:B------:R-:W-:Y:S02]  /*7690*/  IMAD R11, R38.reuse, R11, RZ ;  /* 0x0000000b260b7224 */ /* 0x040fe400078e02ff */
[C---:B------:R-:W-:Y:S01]  /*76a0*/  IMAD R10, R38.reuse, R14, RZ ;  /* 0x0000000e260a7224 */ /* 0x040fe200078e02ff */
[----:B------:R-:W-:Y:S01]  /*76b0*/  SHF.R.S32.HI R33, RZ, 0x18, R33 ;  /* 0x00000018ff217819 */ /* 0x000fe20000011421 */
[----:B------:R-:W-:Y:S02]  /*76c0*/  IMAD R6, R43, R40, R6 ;  /* 0x000000282b067224 */ /* 0x000fe400078e0206 */
[C---:B------:R-:W-:Y:S02]  /*76d0*/  IMAD R14, R38.reuse, R18, RZ ;  /* 0x00000012260e7224 */ /* 0x040fe400078e02ff */
[C---:B------:R-:W-:Y:S02]  /*76e0*/  IMAD R18, R38.reuse, R22, RZ ;  /* 0x0000001626127224 */ /* 0x040fe400078e02ff */
[----:B------:R-:W-:Y:S01]  /*76f0*/  IMAD R11, R3, R40, R11 ;  /* 0x00000028030b7224 */ /* 0x000fe200078e020b */
[----:B------:R-:W-:Y:S01]  /*7700*/  PRMT R3, R51, 0x8880, RZ ;  /* 0x0000888033037816 */ /* 0x000fe200000000ff */
[C---:B------:R-:W-:Y:S02]  /*7710*/  IMAD R22, R38.reuse, R26, RZ ;  /* 0x0000001a26167224 */ /* 0x040fe400078e02ff */
[C---:B------:R-:W-:Y:S01]  /*7720*/  IMAD R26, R38.reuse, R30, RZ ;  /* 0x0000001e261a7224 */ /* 0x040fe200078e02ff */
[----:B------:R-:W-:Y:S01]  /*7730*/  I2IP.S8.S32.SAT R11, R11, R6, RZ ;  /* 0x000000060b0b7239 */ /* 0x000fe200000014ff */
[----:B------:R-:W-:Y:S01]  /*7740*/  IMAD R8, R7, R40, R8 ;  /* 0x0000002807087224 */ /* 0x000fe200078e0208 */
[----:B------:R-:W-:Y:S01]  /*7750*/  SHF.L.U32 R6, R51, 0x10, RZ ;  /* 0x0000001033067819 */ /* 0x000fe200000006ff */
[----:B------:R-:W-:Y:S01]  /*7760*/  IMAD R30, R38, R34, RZ ;  /* 0x00000022261e7224 */ /* 0x000fe200078e02ff */
[----:B------:R-:W-:Y:S01]  /*7770*/  SHF.R.S32.HI R34, RZ, 0x18, R50 ;  /* 0x00000018ff227819 */ /* 0x000fe20000011432 */
[----:B------:R-:W-:Y:S01]  /*7780*/  IMAD R9, R32, R40, R9 ;  /* 0x0000002820097224 */ /* 0x000fe200078e0209 */
[----:B------:R-:W-:Y:S01]  /*7790*/  SHF.R.S32.HI R6, RZ, 0x18, R6 ;  /* 0x00000018ff067819 */ /* 0x000fe20000011406 */
[----:B------:R-:W-:Y:S01]  /*77a0*/  IMAD R15, R38, R15, RZ ;  /* 0x0000000f260f7224 */ /* 0x000fe200078e02ff */
[----:B------:R-:W-:Y:S01]  /*77b0*/  I2IP.S8.S32.SAT R57, R5, R4, R11 ;  /* 0x0000000405397239 */ /* 0x000fe2000000140b */
[-C--:B------:R-:W-:Y:S01]  /*77c0*/  IMAD R10, R33, R40.reuse, R10 ;  /* 0x00000028210a7224 */ /* 0x080fe200078e020a */
[----:B------:R-:W-:Y:S01]  /*77d0*/  SHF.L.U32 R5, R45, 0x10, RZ ;  /* 0x000000102d057819 */ /* 0x000fe200000006ff */
[----:B------:R-:W-:Y:S01]  /*77e0*/  IMAD.SHL.U32 R7, R51, 0x100, RZ ;  /* 0x0000010033077824 */ /* 0x000fe200078e00ff */
[----:B------:R-:W-:Y:S01]  /*77f0*/  PRMT R4, R45, 0x8880, RZ ;  /* 0x000088802d047816 */ /* 0x000fe200000000ff */
[-C--:B------:R-:W-:Y:S01]  /*7800*/  IMAD R15, R34, R40.reuse, R15 ;  /* 0x00000028220f7224 */ /* 0x080fe200078e020f */
[----:B------:R-:W-:Y:S01]  /*7810*/  SHF.R.S32.HI R5, RZ, 0x18, R5 ;  /* 0x00000018ff057819 */ /* 0x000fe20000011405 */
[-C--:B------:R-:W-:Y:S01]  /*7820*/  IMAD R12, R3, R40.reuse, R12 ;  /* 0x00000028030c7224 */ /* 0x080fe200078e020c */
[----:B------:R-:W-:Y:S01]  /*7830*/  SHF.R.S32.HI R7, RZ, 0x18, R7 ;  /* 0x00000018ff077819 */ /* 0x000fe20000011407 */
[----:B------:R-:W-:Y:S01]  /*7840*/  IMAD R13, R6, R40, R13 ;  /* 0x00000028060d7224 */ /* 0x000fe200078e020d */
[----:B------:R-:W-:Y:S01]  /*7850*/  I2IP.S8.S32.SAT R15, R15, R10, RZ ;  /* 0x0000000a0f0f7239 */ /* 0x000fe200000014ff */
[----:B------:R-:W-:Y:S01]  /*7860*/  IMAD R19, R38, R19, RZ ;  /* 0x0000001326137224 */ /* 0x000fe200078e02ff */
[----:B------:R-:W-:Y:S01]  /*7870*/  SHF.R.S32.HI R10, RZ, 0x18, R51 ;  /* 0x00000018ff0a7819 */ /* 0x000fe20000011433 */
[----:B------:R-:W-:Y:S01]  /*7880*/  IMAD R14, R7, R40, R14 ;  /* 0x00000028070e7224 */ /* 0x000fe200078e020e */
[----:B------:R-:W-:Y:S01]  /*7890*/  PRMT R3, R44, 0x8880, RZ ;  /* 0x000088802c037816 */ /* 0x000fe200000000ff */
[----:B------:R-:W-:Y:S01]  /*78a0*/  IMAD R23, R38, R23, RZ ;  /* 0x0000001726177224 */ /* 0x000fe200078e02ff */
[----:B------:R-:W-:Y:S01]  /*78b0*/  I2IP.S8.S32.SAT R58, R9, R8, R15 ;  /* 0x00000008093a7239 */ /* 0x000fe2000000140f */
[-C--:B------:R-:W-:Y:S02]  /*78c0*/  IMAD R19, R10, R40.reuse, R19 ;  /* 0x000000280a137224 */ /* 0x080fe400078e0213 */
[-C--:B------:R-:W-:Y:S01]  /*78d0*/  IMAD R16, R3, R40.reuse, R16 ;  /* 0x0000002803107224 */ /* 0x080fe200078e0210 */
[----:B------:R-:W-:Y:S01]  /*78e0*/  SHF.R.S32.HI R3, RZ, 0x18, R44 ;  /* 0x00000018ff037819 */ /* 0x000fe2000001142c */
[----:B------:R-:W-:Y:S01]  /*78f0*/  IMAD R17, R0, R40, R17 ;  /* 0x0000002800117224 */ /* 0x000fe200078e0211 */
[----:B------:R-:W-:Y:S01]  /*7900*/  I2IP.S8.S32.SAT R14, R19, R14, RZ ;  /* 0x0000000e130e7239 */ /* 0x000fe200000014ff */
[----:B------:R-:W-:Y:S02]  /*7910*/  IMAD.SHL.U32 R0, R45, 0x100, RZ ;  /* 0x000001002d007824 */ /* 0x000fe400078e00ff */
[-C--:B------:R-:W-:Y:S01]  /*7920*/  IMAD R18, R2, R40.reuse, R18 ;  /* 0x0000002802127224 */ /* 0x080fe200078e0212 */
[----:B------:R-:W-:Y:S01]  /*7930*/  SHF.R.S32.HI R2, RZ, 0x18, R45 ;  /* 0x00000018ff027819 */ /* 0x000fe2000001142d */
[-C--:B------:R-:W-:Y:S01]  /*7940*/  IMAD R23, R3, R40.reuse, R23 ;  /* 0x0000002803177224 */ /* 0x080fe200078e0217 */
[----:B------:R-:W-:Y:S01]  /*7950*/  SHF.R.S32.HI R0, RZ, 0x18, R0 ;  /* 0x00000018ff007819 */ /* 0x000fe20000011400 */
[-C--:B------:R-:W-:Y:S01]  /*7960*/  IMAD R20, R4, R40.reuse, R20 ;  /* 0x0000002804147224 */ /* 0x080fe200078e0214 */
[C---:B------:R-:W-:Y:S01]  /*7970*/  SHF.L.U32 R4, R46.reuse, 0x10, RZ ;  /* 0x000000102e047819 */ /* 0x040fe200000006ff */
[-C--:B------:R-:W-:Y:S01]  /*7980*/  IMAD R21, R5, R40.reuse, R21 ;  /* 0x0000002805157224 */ /* 0x080fe200078e0215 */
[----:B------:R-:W-:Y:S01]  /*7990*/  PRMT R3, R46, 0x8880, RZ ;  /* 0x000088802e037816 */ /* 0x000fe200000000ff */
[----:B------:R-:W-:Y:S01]  /*79a0*/  IMAD R27, R38, R27, RZ ;  /* 0x0000001b261b7224 */ /* 0x000fe200078e02ff */
[----:B------:R-:W-:Y:S01]  /*79b0*/  SHF.L.U32 R5, R46, 0x8, RZ ;  /* 0x000000082e057819 */ /* 0x000fe200000006ff */
[-C--:B------:R-:W-:Y:S01]  /*79c0*/  IMAD R22, R0, R40.reuse, R22 ;  /* 0x0000002800167224 */ /* 0x080fe200078e0216 */
[----:B------:R-:W-:Y:S01]  /*79d0*/  SHF.R.S32.HI R4, RZ, 0x18, R4 ;  /* 0x00000018ff047819 */ /* 0x000fe20000011404 */
[-C--:B------:R-:W-:Y:S01]  /*79e0*/  IMAD R27, R2, R40.reuse, R27 ;  /* 0x00000028021b7224 */ /* 0x080fe200078e021b */
[----:B------:R-:W-:Y:S01]  /*79f0*/  SHF.R.S32.HI R5, RZ, 0x18, R5 ;  /* 0x00000018ff057819 */ /* 0x000fe20000011405 */
[-C--:B------:R-:W-:Y:S01]  /*7a00*/  IMAD R24, R3, R40.reuse, R24 ;  /* 0x0000002803187224 */ /* 0x080fe200078e0218 */
[C---:B------:R-:W-:Y:S01]  /*7a10*/  SHF.L.U32 R3, R47.reuse, 0x10, RZ ;  /* 0x000000102f037819 */ /* 0x040fe200000006ff */
[-C--:B------:R-:W-:Y:S01]  /*7a20*/  IMAD R25, R4, R40.reuse, R25 ;  /* 0x0000002804197224 */ /* 0x080fe200078e0219 */
[----:B------:R-:W-:Y:S01]  /*7a30*/  SHF.R.S32.HI R0, RZ, 0x18, R46 ;  /* 0x00000018ff007819 */ /* 0x000fe2000001142e */
[----:B------:R-:W-:Y:S01]  /*7a40*/  IMAD R31, R38, R31, RZ ;  /* 0x0000001f261f7224 */ /* 0x000fe200078e02ff */
[----:B------:R-:W-:Y:S01]  /*7a50*/  PRMT R2, R47, 0x8880, RZ ;  /* 0x000088802f027816 */ /* 0x000fe200000000ff */
[-C--:B------:R-:W-:Y:S01]  /*7a60*/  IMAD R26, R5, R40.reuse, R26 ;  /* 0x00000028051a7224 */ /* 0x080fe200078e021a */
[----:B------:R-:W-:Y:S01]  /*7a70*/  SHF.L.U32 R4, R47, 0x8, RZ ;  /* 0x000000082f047819 */ /* 0x000fe200000006ff */
[-C--:B------:R-:W-:Y:S01]  /*7a80*/  IMAD R31, R0, R40.reuse, R31 ;  /* 0x00000028001f7224 */ /* 0x080fe200078e021f */
[----:B------:R-:W-:Y:S01]  /*7a90*/  SHF.R.S32.HI R3, RZ, 0x18, R3 ;  /* 0x00000018ff037819 */ /* 0x000fe20000011403 */
[-C--:B------:R-:W-:Y:S01]  /*7aa0*/  IMAD R28, R2, R40.reuse, R28 ;  /* 0x00000028021c7224 */ /* 0x080fe200078e021c */
[----:B------:R-:W-:Y:S01]  /*7ab0*/  SHF.R.S32.HI R4, RZ, 0x18, R4 ;  /* 0x00000018ff047819 */ /* 0x000fe20000011404 */
[----:B------:R-:W-:Y:S01]  /*7ac0*/  IMAD R35, R38, R35, RZ ;  /* 0x0000002326237224 */ /* 0x000fe200078e02ff */
[----:B------:R-:W-:Y:S01]  /*7ad0*/  SHF.R.S32.HI R5, RZ, 0x18, R47 ;  /* 0x00000018ff057819 */ /* 0x000fe2000001142f */
[----:B------:R-:W-:Y:S01]  /*7ae0*/  IMAD R29, R3, R40, R29 ;  /* 0x00000028031d7224 */ /* 0x000fe200078e021d */
[----:B------:R-:W-:Y:S01]  /*7af0*/  I2IP.S8.S32.SAT R59, R13, R12, R14 ;  /* 0x0000000c0d3b7239 */ /* 0x000fe2000000140e */
[----:B------:R-:W-:Y:S01]  /*7b00*/  IMAD R30, R4, R40, R30 ;  /* 0x00000028041e7224 */ /* 0x000fe200078e021e */
[----:B------:R-:W-:Y:S01]  /*7b10*/  I2IP.S8.S32.SAT R18, R23, R18, RZ ;  /* 0x0000001217127239 */ /* 0x000fe200000014ff */
[----:B------:R-:W-:Y:S01]  /*7b20*/  IMAD R35, R5, R40, R35 ;  /* 0x0000002805237224 */ /* 0x000fe200078e0223 */
[----:B------:R-:W-:Y:S01]  /*7b30*/  I2IP.S8.S32.SAT R22, R27, R22, RZ ;  /* 0x000000161b167239 */ /* 0x000fe200000014ff */
[----:B------:R1:W-:Y:S01]  /*7b40*/  STS.128 [R69+UR44+0x5200], R56 ;  /* 0x0052003845007988 */ /* 0x0003e20008000c2c */
[----:B------:R-:W-:Y:S02]  /*7b50*/  I2IP.S8.S32.SAT R26, R31, R26, RZ ;  /* 0x0000001a1f1a7239 */ /* 0x000fe400000014ff */
[----:B------:R-:W-:Y:S02]  /*7b60*/  I2IP.S8.S32.SAT R19, R35, R30, RZ ;  /* 0x0000001e23137239 */ /* 0x000fe400000014ff */
[----:B------:R-:W-:Y:S02]  /*7b70*/  I2IP.S8.S32.SAT R16, R17, R16, R18 ;  /* 0x0000001011107239 */ /* 0x000fe40000001412 */
[----:B------:R-:W-:Y:S02]  /*7b80*/  I2IP.S8.S32.SAT R17, R21, R20, R22 ;  /* 0x0000001415117239 */ /* 0x000fe40000001416 */
        /* <DEDUP_REMOVED lines=13> */
[----:B------:R-:W-:Y:S02]  /*7c60*/  UIADD3 UR4, UP0, UPT, UR62, 0x680, URZ ;  /* 0x000006803e047890 */ /* 0x000fe4000ff1e0ff */
[----:B------:R-:W-:Y:S02]  /*7c70*/  UIADD3 UR9, UPT, UPT, UR49, 0x40, URZ ;  /* 0x0000004031097890 */ /* 0x000fe4000fffe0ff */
[----:B------:R-:W-:Y:S02]  /*7c80*/  UIADD3 UR8, UPT, UPT, UR44, 0x5200, URZ ;  /* 0x000052002c087890 */ /* 0x000fe4000fffe0ff */
[----:B------:R-:W-:Y:S01]  /*7c90*/  UIADD3.X UR5, UPT, UPT, URZ, UR63, URZ, UP0, !UPT ;  /* 0x0000003fff057290 */ /* 0x000fe200087fe4ff */
[----:B------:R-:W-:Y:S01]  /*7ca0*/  UMOV UR10, UR50 ;  /* 0x00000032000a7c82 */ /* 0x000fe20008000000 */
[----:B------:R-:W-:Y:S07]  /*7cb0*/  UMOV UR11, UR36 ;  /* 0x00000024000b7c82 */ /* 0x000fee0008000000 */
[----:B------:R2:W-:Y:S01]  /*7cc0*/  UTMASTG.3D [UR8], [UR4] ;  /* 0x00000008040073b5 */ /* 0x0005e20008010000 */
[----:B------:R0:W-:Y:S01]  /*7cd0*/  UTMACMDFLUSH ;  /* 0x00000000000079b7 */ /* 0x0001e20000000000 */
[----:B--2---:R-:W-:Y:S04]  /*7ce0*/  DEPBAR.LE SB0, 0x1 ;  /* 0x000080400000791a */ /* 0x004fe80000000000 */
.L_x_115:
[----:B------:R-:W-:Y:S05]  /*7cf0*/  BSYNC.RECONVERGENT B0 ;  /* 0x0000000000007941 */ /* 0x000fea0003800200 */
.L_x_114:
        /* <DEDUP_REMOVED lines=14> */
.L_x_119:
[----:B------:R-:W-:Y:S05]  /*7de0*/  BSYNC B0 ;  /* 0x0000000000007941 */ /* 0x000fea0003800000 */
.L_x_118:
[----:B------:R-:W-:Y:S01]  /*7df0*/  ISETP.NE.AND P0, PT, R54, RZ, PT ;  /* 0x000000ff3600720c */ /* 0x000fe20003f05270 */
[----:B------:R-:W-:Y:S11]  /*7e00*/  VIADD R82, R82, 0x1 ;  /* 0x0000000152527836 */ /* 0x000ff60000000000 */
[----:B------:R-:W-:Y:S01]  /*7e10*/  @!UPT UIADD3 URZ, UPT, UPT, URZ, URZ, URZ ;  /* 0x000000fffffff290 */ /* 0x000fe2000fffe0ff */
[----:B------:R3:W4:Y:S04]  /*7e20*/  @P0 LDS.128 R44, [R2+0x210] ;  /* 0x00021000022c0984 */ /* 0x0007280000000c00 */
[----:B------:R1:W1:Y:S01]  /*7e30*/  @P0 LDS.128 R48, [R3+0x200] ;  /* 0x0002000003300984 */ /* 0x0002620000000c00 */
        /* <DEDUP_REMOVED lines=8> */
[----:B---3--:R-:W-:Y:S02]  /*7ec0*/  VIADD R2, R0, 0x70 ;  /* 0x0000007000027836 */ /* 0x008fe40000000000 */
[----:B--2---:R-:W-:Y:S05]  /*7ed0*/  IMAD.U32 R0, RZ, RZ, UR45 ;  /* 0x0000002dff007e24 */ /* 0x004fea000f8e00ff */
[----:B------:R-:W-:Y:S04]  /*7ee0*/  PRMT R0, R0, 0x654, R2 ;  /* 0x0000065400007816 */ /* 0x000fe80000000002 */
[----:B-----5:R2:W-:Y:S02]  /*7ef0*/  SYNCS.ARRIVE.TRANS64.RED.A1T0 RZ, [R0+URZ], RZ ;  /* 0x000000ff00ff79a7 */ /* 0x0205e400081004ff */
[----:B--2---:R-:W-:Y:S04]  /*7f00*/  SEL R0, RZ, 0x1, P0 ;  /* 0x00000001ff007807 */ /* 0x004fe80000000000 */
[----:B-1--4-:R-:W-:Y:S02]  /*7f10*/  LOP3.LUT R81, R81, R0, RZ, 0x3c, !PT ;  /* 0x0000000051517212 */ /* 0x012fe400078e3cff */
.L_x_117:
[----:B------:R-:W-:Y:S05]  /*7f20*/  BSYNC B1 ;  /* 0x0000000000017941 */ /* 0x000fea0003800000 */
.L_x_116:
        /* <DEDUP_REMOVED lines=21> */
.L_x_121:
        /* <DEDUP_REMOVED lines=36> */
[----:B------:R-:W-:Y:S01]  /*82c0*/  SHF.L.U32 R0, R44, 0x10, RZ ;  /* 0x000000102c007819 */ /* 0x000fe200000006ff */
        /* <DEDUP_REMOVED lines=110> */
[----:B------:R-:W-:Y:S02]  /*89b0*/  UIADD3 UR4, UPT, UPT, UR44, 0x4200, URZ ;  /* 0x000042002c047890 */ /* 0x000fe4000fffe0ff */
[----:B------:R-:W-:Y:S01]  /*89c0*/  UIADD3 UR9, UPT, UPT, UR49, 0x80, URZ ;  /* 0x0000008031097890 */ /* 0x000fe2000fffe0ff */
[----:B------:R-:W-:Y:S01]  /*89d0*/  UMOV UR10, UR50 ;  /* 0x00000032000a7c82 */ /* 0x000fe20008000000 */
[----:B------:R-:W-:Y:S02]  /*89e0*/  UMOV UR11, UR36 ;  /* 0x00000024000b7c82 */ /* 0x000fe40008000000 */
        /* <DEDUP_REMOVED lines=8> */
.L_x_123:
[----:B------:R-:W-:Y:S05]  /*8a70*/  BSYNC.RECONVERGENT B0 ;  /* 0x0000000000007941 */ /* 0x000fea0003800200 */
.L_x_122:
        /* <DEDUP_REMOVED lines=14> */
.L_x_127:
[----:B------:R-:W-:Y:S05]  /*8b60*/  BSYNC B0 ;  /* 0x0000000000007941 */ /* 0x000fea0003800000 */
.L_x_126:
        /* <DEDUP_REMOVED lines=18> */
.L_x_125:
[----:B------:R-:W-:Y:S05]  /*8c90*/  BSYNC B1 ;  /* 0x0000000000017941 */ /* 0x000fea0003800000 */
.L_x_124:
        /* <DEDUP_REMOVED lines=21> */
.L_x_129:
[----:B------:R-:W-:Y:S01]  /*8df0*/  ISETP.NE.AND P0, PT, R87, RZ, PT ;  /* 0x000000ff5700720c */ /* 0x000fe20003f05270 */
[----:B------:R-:W-:Y:S05]  /*8e00*/  WARPSYNC.ALL ;  /* 0x0000000000007948 */ /* 0x000fea0003800000 */
[----:B------:R-:W-:Y:S01]  /*8e10*/  IMAD.SHL.U32 R66, R49, 0x100, RZ ;  /* 0x0000010031427824 */ /* 0x000fe200078e00ff */
[----:B------:R-:W-:Y:S01]  /*8e20*/  R2UR UR4, R39 ;  /* 0x00000000270472ca */ /* 0x000fe200000e0000 */
[----:B------:R-:W-:Y:S01]  /*8e30*/  IMAD.SHL.U32 R60, R51, 0x100, RZ ;  /* 0x00000100333c7824 */ /* 0x000fe200078e00ff */
[C---:B------:R-:W-:Y:S01]  /*8e40*/  SHF.L.U32 R2, R48.reuse, 0x10, RZ ;  /* 0x0000001030027819 */ /* 0x040fe200000006ff */
[----:B----4-:R-:W-:Y:S01]  /*8e50*/  IMAD.SHL.U32 R54, R45, 0x100, RZ ;  /* 0x000001002d367824 */ /* 0x010fe200078e00ff */
[C---:B------:R-:W-:Y:S01]  /*8e60*/  PRMT R0, R48.reuse, 0x8880, RZ ;  /* 0x0000888030007816 */ /* 0x040fe200000000ff */
[----:B------:R-:W-:Y:S01]  /*8e70*/  BSSY.RECONVERGENT B0, `(.L_x_130) ;  /* 0x000009e000007945 */ /* 0x000fe20003800200 */
[----:B------:R-:W-:Y:S02]  /*8e80*/  SHF.L.U32 R3, R48, 0x8, RZ ;  /* 0x0000000830037819 */ /* 0x000fe400000006ff */
[----:B------:R-:W-:Y:S02]  /*8e90*/  SHF.R.S32.HI R2, RZ, 0x18, R2 ;  /* 0x00000018ff027819 */ /* 0x000fe40000011402 */
[----:B------:R-:W-:Y:S02]  /*8ea0*/  PRMT R68, R49, 0x8880, RZ ;  /* 0x0000888031447816 */ /* 0x000fe400000000ff */
[----:B------:R-:W-:Y:S01]  /*8eb0*/  SHF.R.S32.HI R3, RZ, 0x18, R3 ;  /* 0x00000018ff037819 */ /* 0x000fe20000011403 */
[----:B-1----:R-:W-:Y:S01]  /*8ec0*/  LDTM.16dp32bit_t0_t15.x32 R4, tmem[UR4+0xc0] ;  /* 0x0000c004000479ee */ /* 0x002fe20008a80000 */
[----:B------:R-:W1:Y:S01]  /*8ed0*/  LDTM.16dp32bit_t16_t31.x32 R4, tmem[UR4+0xe0] ;  /* 0x0000e004000479ee */ /* 0x000e620008aa0000 */
[----:B------:R-:W-:Y:S01]  /*8ee0*/  NOP ;  /* 0x0000000000007918 */ /* 0x000fe20000000000 */
[----:B------:R-:W-:Y:S02]  /*8ef0*/  SHF.L.U32 R63, R50, 0x8, RZ ;  /* 0x00000008323f7819 */ /* 0x000fe400000006ff */
[C---:B------:R-:W-:Y:S02]  /*8f00*/  PRMT R62, R51.reuse, 0x8880, RZ ;  /* 0x00008880333e7816 */ /* 0x040fe400000000ff */
[----:B------:R-:W-:Y:S02]  /*8f10*/  SHF.L.U32 R61, R51, 0x10, RZ ;  /* 0x00000010333d7819 */ /* 0x000fe400000006ff */
[----:B------:R-:W-:Y:S02]  /*8f20*/  R2UR UR5, R52 ;  /* 0x00000000340572ca */ /* 0x000fe400000e0000 */
[----:B------:R-:W-:Y:S01]  /*8f30*/  SHF.R.S32.HI R39, RZ, 0x18, R48 ;  /* 0x00000018ff277819 */ /* 0x000fe20000011430 */
[----:B------:R-:W-:Y:S01]  /*8f40*/  IMAD.SHL.U32 R48, R47, 0x100, RZ ;  /* 0x000001002f307824 */ /* 0x000fe200078e00ff */
[----:B------:R-:W-:Y:S02]  /*8f50*/  SHF.L.U32 R67, R49, 0x10, RZ ;  /* 0x0000001031437819 */ /* 0x000fe400000006ff */
[C---:B------:R-:W-:Y:S02]  /*8f60*/  PRMT R65, R50.reuse, 0x8880, RZ ;  /* 0x0000888032417816 */ /* 0x040fe400000000ff */
[----:B------:R-:W-:Y:S02]  /*8f70*/  SHF.R.S32.HI R41, RZ, 0x18, R49 ;  /* 0x00000018ff297819 */ /* 0x000fe40000011431 */
[----:B------:R-:W-:Y:S02]  /*8f80*/  SHF.L.U32 R64, R50, 0x10, RZ ;  /* 0x0000001032407819 */ /* 0x000fe400000006ff */
[----:B------:R-:W-:Y:S01]  /*8f90*/  SHF.R.S32.HI R42, RZ, 0x18, R50 ;  /* 0x00000018ff2a7819 */ /* 0x000fe20000011432 */
[----:B------:R-:W-:Y:S01]  /*8fa0*/  UIADD3 UR4, UPT, UPT, UR5, 0xe0, URZ ;  /* 0x000000e005047890 */ /* 0x000fe2000fffe0ff */
[----:B------:R-:W-:Y:S01]  /*8fb0*/  PRMT R59, R44, 0x8880, RZ ;  /* 0x000088802c3b7816 */ /* 0x000fe200000000ff */
[C---:B-1----:R-:W-:Y:S02]  /*8fc0*/  IMAD R4, R38.reuse, R4, RZ ;  /* 0x0000000426047224 */ /* 0x042fe400078e02ff */
[----:B------:R-:W-:Y:S01]  /*8fd0*/  UPRMT UR4, UR45, 0x654, UR4 ;  /* 0x000006542d047896 */ /* 0x000fe20008000004 */
[C---:B------:R-:W-:Y:S01]  /*8fe0*/  IMAD R5, R38.reuse, R5, RZ ;  /* 0x0000000526057224 */ /* 0x040fe200078e02ff */
[----:B------:R-:W-:Y:S01]  /*8ff0*/  SHF.R.S32.HI R43, RZ, 0x18, R51 ;  /* 0x00000018ff2b7819 */ /* 0x000fe20000011433 */
[----:B------:R-:W-:Y:S01]  /*9000*/  IMAD R6, R38, R6, RZ ;  /* 0x0000000626067224 */ /* 0x000fe200078e02ff */
[----:B------:R-:W-:Y:S01]  /*9010*/  SHF.L.U32 R51, R46, 0x8, RZ ;  /* 0x000000082e337819 */ /* 0x000fe200000006ff */
[----:B------:R-:W-:Y:S01]  /*9020*/  IMAD R4, R0, R40, R4 ;  /* 0x0000002800047224 */ /* 0x000fe200078e0204 */
[----:B------:R-:W-:Y:S01]  /*9030*/  MOV R0, R68 ;  /* 0x0000004400007202 */ /* 0x000fe20000000f00 */
[----:B------:R-:W-:Y:S01]  /*9040*/  IMAD R7, R38, R7, RZ ;  /* 0x0000000726077224 */ /* 0x000fe200078e02ff */
[----:B------:R-:W-:Y:S01]  /*9050*/  SHF.L.U32 R58, R44, 0x10, RZ ;  /* 0x000000102c3a7819 */ /* 0x000fe200000006ff */
[-C--:B------:R-:W-:Y:S01]  /*9060*/  IMAD R5, R2, R40.reuse, R5 ;  /* 0x0000002802057224 */ /* 0x080fe200078e0205 */
[----:B------:R-:W-:Y:S01]  /*9070*/  SYNCS.ARRIVE.TRANS64.RED.A1T0 RZ, [UR4], RZ ;  /* 0x000000ffffff79a7 */ /* 0x000fe20008100404 */
[----:B------:R-:W-:Y:S01]  /*9080*/  IMAD R6, R3, R40, R6 ;  /* 0x0000002803067224 */ /* 0x000fe200078e0206 */
[----:B------:R-:W-:Y:S01]  /*9090*/  SHF.R.S32.HI R2, RZ, 0x18, R67 ;  /* 0x00000018ff027819 */ /* 0x000fe20000011443 */
[C---:B------:R-:W-:Y:S01]  /*90a0*/  IMAD R8, R38.reuse, R8, RZ ;  /* 0x0000000826087224 */ /* 0x040fe200078e02ff */
[----:B------:R-:W-:Y:S01]  /*90b0*/  SHF.R.S32.HI R3, RZ, 0x18, R66 ;  /* 0x00000018ff037819 */ /* 0x000fe20000011442 */
[-C--:B------:R-:W-:Y:S01]  /*90c0*/  IMAD R7, R39, R40.reuse, R7 ;  /* 0x0000002827077224 */ /* 0x080fe200078e0207 */
[----:B------:R-:W-:Y:S01]  /*90d0*/  MOV R39, R65 ;  /* 0x0000004100277202 */ /* 0x000fe20000000f00 */
[----:B------:R-:W-:Y:S01]  /*90e0*/  IMAD R9, R38, R9, RZ ;  /* 0x0000000926097224 */ /* 0x000fe200078e02ff */
[C---:B------:R-:W-:Y:S01]  /*90f0*/  PRMT R56, R45.reuse, 0x8880, RZ ;  /* 0x000088802d387816 */ /* 0x040fe200000000ff */
[----:B------:R-:W-:Y:S01]  /*9100*/  IMAD R8, R0, R40, R8 ;  /* 0x0000002800087224 */ /* 0x000fe200078e0208 */
[----:B------:R-:W-:Y:S01]  /*9110*/  SHF.L.U32 R55, R45, 0x10, RZ ;  /* 0x000000102d377819 */ /* 0x000fe200000006ff */
[----:B------:R-:W-:Y:S01]  /*9120*/  IMAD R10, R38, R10, RZ ;  /* 0x0000000a260a7224 */ /* 0x000fe200078e02ff */
[----:B------:R-:W-:Y:S01]  /*9130*/  PRMT R53, R46, 0x8880, RZ ;  /* 0x000088802e357816 */ /* 0x000fe200000000ff */
[----:B------:R-:W-:Y:S01]  /*9140*/  IMAD R9, R2, R40, R9 ;  /* 0x0000002802097224 */ /* 0x000fe200078e0209 */
[----:B------:R-:W-:Y:S01]  /*9150*/  SHF.R.S32.HI R45, RZ, 0x18, R45 ;  /* 0x00000018ff2d7819 */ /* 0x000fe2000001142d */
[----:B------:R-:W-:Y:S01]  /*9160*/  IMAD R0, R38, R20, RZ ;  /* 0x0000001426007224 */ /* 0x000fe200078e02ff */
[----:B------:R-:W-:Y:S01]  /*9170*/  SHF.L.U32 R52, R46, 0x10, RZ ;  /* 0x000000102e347819 */ /* 0x000fe200000006ff */
[C---:B------:R-:W-:Y:S01]  /*9180*/  IMAD R11, R38.reuse, R11, RZ ;  /* 0x0000000b260b7224 */ /* 0x040fe200078e02ff */
[C---:B------:R-:W-:Y:S01]  /*9190*/  PRMT R50, R47.reuse, 0x8880, RZ ;  /* 0x000088802f327816 */ /* 0x040fe200000000ff */
[C---:B------:R-:W-:Y:S01]  /*91a0*/  IMAD R2, R38.reuse, R21, RZ ;  /* 0x0000001526027224 */ /* 0x040fe200078e02ff */
[----:B------:R-:W-:Y:S01]  /*91b0*/  SHF.R.S32.HI R46, RZ, 0x18, R46 ;  /* 0x00000018ff2e7819 */ /* 0x000fe2000001142e */
[C---:B------:R-:W-:Y:S01]  /*91c0*/  IMAD R20, R38.reuse, R24, RZ ;  /* 0x0000001826147224 */ /* 0x040fe200078e02ff */
[----:B------:R-:W-:Y:S01]  /*91d0*/  SHF.L.U32 R49, R47, 0x10, RZ ;  /* 0x000000102f317819 */ /* 0x000fe200000006ff */
[C---:B------:R-:W-:Y:S01]  /*91e0*/  IMAD R21, R38.reuse, R25, RZ ;  /* 0x0000001926157224 */ /* 0x040fe200078e02ff */
[----:B------:R-:W-:Y:S01]  /*91f0*/  SHF.R.S32.HI R47, RZ, 0x18, R47 ;  /* 0x00000018ff2f7819 */ /* 0x000fe2000001142f */
[----:B------:R-:W-:Y:S01]  /*9200*/  IMAD R24, R38, R28, RZ ;  /* 0x0000001c26187224 */ /* 0x000fe200078e02ff */
[----:B------:R-:W-:Y:S01]  /*9210*/  SHF.L.U32 R57, R44, 0x8, RZ ;  /* 0x000000082c397819 */ /* 0x000fe200000006ff */
[----:B------:R-:W-:Y:S01]  /*9220*/  IMAD R10, R3, R40, R10 ;  /* 0x00000028030a7224 */ /* 0x000fe200078e020a */
[----:B------:R-:W-:Y:S01]  /*9230*/  SHF.R.S32.HI R44, RZ, 0x18, R44 ;  /* 0x00000018ff2c7819 */ /* 0x000fe2000001142c */
[----:B------:R-:W-:Y:S01]  /*9240*/  IMAD R12, R38, R12, RZ ;  /* 0x0000000c260c7224 */ /* 0x000fe200078e02ff */
[----:B------:R-:W-:Y:S01]  /*9250*/  IADD3 R36, PT, PT, R36, 0x1, RZ ;  /* 0x0000000124247810 */ /* 0x000fe20007ffe0ff */
[C---:B------:R-:W-:Y:S02]  /*9260*/  IMAD R25, R38.reuse, R29, RZ ;  /* 0x0000001d26197224 */ /* 0x040fe400078e02ff */
[C---:B------:R-:W-:Y:S01]  /*9270*/  IMAD R28, R38.reuse, R32, RZ ;  /* 0x00000020261c7224 */ /* 0x040fe200078e02ff */
[----:B------:R-:W-:Y:S01]  /*9280*/  SHF.R.S32.HI R32, RZ, 0x18, R64 ;  /* 0x00000018ff207819 */ /* 0x000fe20000011440 */
[C---:B------:R-:W-:Y:S01]  /*9290*/  IMAD R29, R38.reuse, R33, RZ ;  /* 0x00000021261d7224 */ /* 0x040fe200078e02ff */
[----:B------:R-:W-:Y:S01]  /*92a0*/  I2IP.S8.S32.SAT R33, R7, R6, RZ ;  /* 0x0000000607217239 */ /* 0x000fe200000014ff */
[----:B------:R-:W-:Y:S01]  /*92b0*/  IMAD R11, R41, R40, R11 ;  /* 0x00000028290b7224 */ /* 0x000fe200078e020b */
[----:B------:R-:W-:Y:S01]  /*92c0*/  SHF.R.S32.HI R6, RZ, 0x18, R63 ;  /* 0x00000018ff067819 */ /* 0x000fe2000001143f */
[C---:B------:R-:W-:Y:S01]  /*92d0*/  IMAD R13, R38.reuse, R13, RZ ;  /* 0x0000000d260d7224 */ /* 0x040fe200078e02ff */
[----:B------:R-:W-:Y:S01]  /*92e0*/  MOV R7, R62 ;  /* 0x0000003e00077202 */ /* 0x000fe20000000f00 */
[C---:B------:R-:W-:Y:S02]  /*92f0*/  IMAD R14, R38.reuse, R14, RZ ;  /* 0x0000000e260e7224 */ /* 0x040fe400078e02ff */
[C---:B------:R-:W-:Y:S02]  /*9300*/  IMAD R3, R38.reuse, R22, RZ ;  /* 0x0000001626037224 */ /* 0x040fe400078e02ff */
[----:B------:R-:W-:Y:S02]  /*9310*/  IMAD R12, R39, R40, R12 ;  /* 0x00000028270c7224 */ /* 0x000fe400078e020c */
[C---:B------:R-:W-:Y:S02]  /*9320*/  IMAD R22, R38.reuse, R26, RZ ;  /* 0x0000001a26167224 */ /* 0x040fe400078e02ff */
[C---:B------:R-:W-:Y:S02]  /*9330*/  IMAD R15, R38.reuse, R15, RZ ;  /* 0x0000000f260f7224 */ /* 0x040fe400078e02ff */
[----:B------:R-:W-:Y:S02]  /*9340*/  IMAD R26, R38, R30, RZ ;  /* 0x0000001e261a7224 */ /* 0x000fe400078e02ff */
[----:B------:R-:W-:Y:S02]  /*9350*/  IMAD R13, R32, R40, R13 ;  /* 0x00000028200d7224 */ /* 0x000fe400078e020d */
[C---:B------:R-:W-:Y:S01]  /*9360*/  IMAD R30, R38.reuse, R34, RZ ;  /* 0x00000022261e7224 */ /* 0x040fe200078e02ff */
[----:B------:R-:W-:Y:S01]  /*9370*/  I2IP.S8.S32.SAT R34, R11, R10, RZ ;  /* 0x0000000a0b227239 */ /* 0x000fe200000014ff */
[----:B------:R-:W-:Y:S01]  /*9380*/  IMAD R16, R38, R16, RZ ;  /* 0x0000001026107224 */ /* 0x000fe200078e02ff */
[----:B------:R-:W-:Y:S01]  /*9390*/  SHF.R.S32.HI R10, RZ, 0x18, R61 ;  /* 0x00000018ff0a7819 */ /* 0x000fe2000001143d */
[----:B------:R-:W-:Y:S01]  /*93a0*/  IMAD R14, R6, R40, R14 ;  /* 0x00000028060e7224 */ /* 0x000fe200078e020e */
[----:B------:R-:W-:Y:S01]  /*93b0*/  I2IP.S8.S32.SAT R61, R9, R8, R34 ;  /* 0x00000008093d7239 */ /* 0x000fe20000001422 */
[----:B------:R-:W-:Y:S01]  /*93c0*/  IMAD R17, R38, R17, RZ ;  /* 0x0000001126117224 */ /* 0x000fe200078e02ff */
[----:B------:R-:W-:Y:S01]  /*93d0*/  SHF.R.S32.HI R11, RZ, 0x18, R60 ;  /* 0x00000018ff0b7819 */ /* 0x000fe2000001143c */
[----:B------:R-:W-:Y:S01]  /*93e0*/  IMAD R15, R42, R40, R15 ;  /* 0x000000282a0f7224 */ /* 0x000fe200078e020f */
[----:B------:R-:W-:Y:S01]  /*93f0*/  I2IP.S8.S32.SAT R60, R5, R4, R33 ;  /* 0x00000004053c7239 */ /* 0x000fe20000001421 */
[C---:B------:R-:W-:Y:S01]  /*9400*/  IMAD R18, R38.reuse, R18, RZ ;  /* 0x0000001226127224 */ /* 0x040fe200078e02ff */
[----:B------:R-:W-:Y:S01]  /*9410*/  SHF.R.S32.HI R5, RZ, 0x18, R58 ;  /* 0x00000018ff057819 */ /* 0x000fe2000001143a */
[----:B------:R-:W-:Y:S01]  /*9420*/  IMAD R16, R7, R40, R16 ;  /* 0x0000002807107224 */ /* 0x000fe200078e0210 */
[----:B------:R-:W-:Y:S01]  /*9430*/  I2IP.S8.S32.SAT R14, R15, R14, RZ ;  /* 0x0000000e0f0e7239 */ /* 0x000fe200000014ff */
[----:B------:R-:W-:Y:S01]  /*9440*/  IMAD R19, R38, R19, RZ ;  /* 0x0000001326137224 */ /* 0x000fe200078e02ff */
[----:B------:R-:W-:Y:S01]  /*9450*/  SHF.R.S32.HI R7, RZ, 0x18, R48 ;  /* 0x00000018ff077819 */ /* 0x000fe20000011430 */
[----:B------:R-:W-:Y:S01]  /*9460*/  IMAD R17, R10, R40, R17 ;  /* 0x000000280a117224 */ /* 0x000fe200078e0211 */
[----:B------:R-:W-:Y:S01]  /*9470*/  I2IP.S8.S32.SAT R62, R13, R12, R14 ;  /* 0x0000000c0d3e7239 */ /* 0x000fe2000000140e */
[-C--:B------:R-:W-:Y:S01]  /*9480*/  IMAD R18, R11, R40.reuse, R18 ;  /* 0x000000280b127224 */ /* 0x080fe200078e0212 */
[----:B------:R-:W-:Y:S01]  /*9490*/  SHF.R.S32.HI R6, RZ, 0x18, R57 ;  /* 0x00000018ff067819 */ /* 0x000fe20000011439 */
[----:B------:R-:W-:Y:S02]  /*94a0*/  IMAD.MOV.U32 R4, RZ, RZ, R59 ;  /* 0x000000ffff047224 */ /* 0x000fe400078e003b */
[-C--:B------:R-:W-:Y:S02]  /*94b0*/  IMAD R19, R43, R40.reuse, R19 ;  /* 0x000000282b137224 */ /* 0x080fe400078e0213 */
[----:B------:R-:W-:Y:S01]  /*94c0*/  IMAD R0, R4, R40, R0 ;  /* 0x0000002804007224 */ /* 0x000fe200078e0200 */
[----:B------:R-:W-:Y:S01]  /*94d0*/  MOV R4, R56 ;  /* 0x0000003800047202 */ /* 0x000fe20000000f00 */
[----:B------:R-:W-:Y:S01]  /*94e0*/  IMAD R23, R38, R23, RZ ;  /* 0x0000001726177224 */ /* 0x000fe200078e02ff */
[----:B------:R-:W-:Y:S01]  /*94f0*/  I2IP.S8.S32.SAT R18, R19, R18, RZ ;  /* 0x0000001213127239 */ /* 0x000fe200000014ff */
[-C--:B------:R-:W-:Y:S01]  /*9500*/  IMAD R2, R5, R40.reuse, R2 ;  /* 0x0000002805027224 */ /* 0x080fe200078e0202 */
[----:B------:R-:W-:Y:S01]  /*9510*/  SHF.R.S32.HI R5, RZ, 0x18, R55 ;  /* 0x00000018ff057819 */ /* 0x000fe20000011437 */
[----:B------:R-:W-:Y:S01]  /*9520*/  IMAD R3, R6, R40, R3 ;  /* 0x0000002806037224 */ /* 0x000fe200078e0203 */
[----:B------:R-:W-:Y:S01]  /*9530*/  I2IP.S8.S32.SAT R63, R17, R16, R18 ;  /* 0x00000010113f7239 */ /* 0x000fe20000001412 */
[-C--:B------:R-:W-:Y:S01]  /*9540*/  IMAD R23, R44, R40.reuse, R23 ;  /* 0x000000282c177224 */ /* 0x080fe200078e0217 */
[----:B------:R-:W-:Y:S01]  /*9550*/  SHF.R.S32.HI R6, RZ, 0x18, R54 ;  /* 0x00000018ff067819 */ /* 0x000fe20000011436 */
[-C--:B------:R-:W-:Y:S01]  /*9560*/  IMAD R20, R4, R40.reuse, R20 ;  /* 0x0000002804147224 */ /* 0x080fe200078e0214 */
[----:B------:R-:W-:Y:S01]  /*9570*/  MOV R4, R53 ;  /* 0x0000003500047202 */ /* 0x000fe20000000f00 */
[----:B------:R1:W-:Y:S01]  /*9580*/  STS.128 [R69+UR44+0x5200], R60 ;  /* 0x0052003c45007988 */ /* 0x0003e20008000c2c */
[----:B------:R-:W-:Y:S01]  /*9590*/  IMAD R27, R38, R27, RZ ;  /* 0x0000001b261b7224 */ /* 0x000fe200078e02ff */
[----:B------:R-:W-:Y:S01]  /*95a0*/  I2IP.S8.S32.SAT R3, R23, R3, RZ ;  /* 0x0000000317037239 */ /* 0x000fe200000014ff */
[-C--:B------:R-:W-:Y:S01]  /*95b0*/  IMAD R21, R5, R40.reuse, R21 ;  /* 0x0000002805157224 */ /* 0x080fe200078e0215 */
[----:B------:R-:W-:Y:S01]  /*95c0*/  SHF.R.S32.HI R5, RZ, 0x18, R52 ;  /* 0x00000018ff057819 */ /* 0x000fe20000011434 */
[-C--:B------:R-:W-:Y:S01]  /*95d0*/  IMAD R22, R6, R40.reuse, R22 ;  /* 0x0000002806167224 */ /* 0x080fe200078e0216 */
[----:B------:R-:W-:Y:S01]  /*95e0*/  SHF.R.S32.HI R6, RZ, 0x18, R49 ;  /* 0x00000018ff067819 */ /* 0x000fe20000011431 */
[-C--:B------:R-:W-:Y:S02]  /*95f0*/  IMAD R27, R45, R40.reuse, R27 ;  /* 0x000000282d1b7224 */ /* 0x080fe400078e021b */
[-C--:B------:R-:W-:Y:S01]  /*9600*/  IMAD R24, R4, R40.reuse, R24 ;  /* 0x0000002804187224 */ /* 0x080fe200078e0218 */
[----:B------:R-:W-:Y:S01]  /*9610*/  SHF.R.S32.HI R4, RZ, 0x18, R51 ;  /* 0x00000018ff047819 */ /* 0x000fe20000011433 */
[----:B------:R-:W-:Y:S01]  /*9620*/  IMAD R25, R5, R40, R25 ;  /* 0x0000002805197224 */ /* 0x000fe200078e0219 */
[----:B------:R-:W-:Y:S01]  /*9630*/  MOV R5, R50 ;  /* 0x0000003200057202 */ /* 0x000fe20000000f00 */
[----:B------:R-:W-:Y:S02]  /*9640*/  IMAD R31, R38, R31, RZ ;  /* 0x0000001f261f7224 */ /* 0x000fe400078e02ff */
[----:B------:R-:W-:Y:S01]  /*9650*/  IMAD R26, R4, R40, R26 ;  /* 0x00000028041a7224 */ /* 0x000fe200078e021a */
[----:B------:R-:W-:Y:S01]  /*9660*/  I2IP.S8.S32.SAT R4, R2, R0, R3 ;  /* 0x0000000002047239 */ /* 0x000fe20000001403 */
[-C--:B------:R-:W-:Y:S02]  /*9670*/  IMAD R31, R46, R40.reuse, R31 ;  /* 0x000000282e1f7224 */ /* 0x080fe400078e021f */
[----:B------:R-:W-:Y:S01]  /*9680*/  IMAD R28, R5, R40, R28 ;  /* 0x00000028051c7224 */ /* 0x000fe200078e021c */
[----:B------:R-:W-:Y:S01]  /*9690*/  I2IP.S8.S32.SAT R5, R27, R22, RZ ;  /* 0x000000161b057239 */ /* 0x000fe200000014ff */
[----:B------:R-:W-:Y:S01]  /*96a0*/  IMAD R29, R6, R40, R29 ;  /* 0x00000028061d7224 */ /* 0x000fe200078e021d */
[----:B------:R-:W-:Y:S01]  /*96b0*/  I2IP.S8.S32.SAT R6, R31, R26, RZ ;  /* 0x0000001a1f067239 */ /* 0x000fe200000014ff */
[----:B------:R-:W-:Y:S01]  /*96c0*/  IMAD R35, R38, R35, RZ ;  /* 0x0000002326237224 */ /* 0x000fe200078e02ff */
[----:B------:R-:W-:Y:S01]  /*96d0*/  I2IP.S8.S32.SAT R5, R21, R20, R5 ;  /* 0x0000001415057239 */ /* 0x000fe20000001405 */
[----:B------:R-:W-:Y:S01]  /*96e0*/  IMAD R30, R7, R40, R30 ;  /* 0x00000028071e7224 */ /* 0x000fe200078e021e */
[----:B------:R-:W-:Y:S01]  /*96f0*/  I2IP.S8.S32.SAT R6, R25, R24, R6 ;  /* 0x0000001819067239 */ /* 0x000fe20000001406 */
[----:B------:R-:W-:Y:S05]  /*9700*/  IMAD R35, R47, R40, R35 ;  /* 0x000000282f237224 */ /* 0x000fea00078e0223 */
[----:B------:R-:W-:Y:S04]  /*9710*/  I2IP.S8.S32.SAT R7, R35, R30, RZ ;  /* 0x0000001e23077239 */ /* 0x000fe800000014ff */
[----:B------:R-:W-:Y:S05]  /*9720*/  I2IP.S8.S32.SAT R7, R29, R28, R7 ;  /* 0x0000001c1d077239 */ /* 0x000fea0000001407 */
        /* <DEDUP_REMOVED lines=18> */
.L_x_131:
[----:B------:R-:W-:Y:S05]  /*9850*/  BSYNC.RECONVERGENT B0 ;  /* 0x0000000000007941 */ /* 0x000fea0003800200 */
.L_x_130:
[----:B------:R-:W-:Y:S01]  /*9860*/  R2UR UR5, R76 ;  /* 0x000000004c0572ca */ /* 0x000fe200000e0000 */
[----:B------:R-:W-:Y:S01]  /*9870*/  BAR.SYNC.DEFER_BLOCKING 0x1, 0x80 ;  /* 0x0042000000007b1d */ /* 0x000fe20000010000 */
[----:B------:R-:W-:Y:S01]  /*9880*/  R2UR UR4, R77 ;  /* 0x000000004d0472ca */ /* 0x000fe200000e0000 */
[----:B------:R-:W-:Y:S01]  /*9890*/  UISETP.NE.AND UP0, UPT, UR46, URZ, UPT ;  /* 0x000000ff2e00728c */ /* 0x000fe2000bf05270 */
[----:B------:R-:W-:Y:S02]  /*98a0*/  ISETP.NE.AND P0, PT, R79, 0x2, PT ;  /* 0x000000024f00780c */ /* 0x000fe40003f05270 */
[----:B------:R-:W-:Y:S02]  /*98b0*/  ISETP.NE.AND P1, PT, R36, 0x4, PT ;  /* 0x000000042400780c */ /* 0x000fe40003f25270 */
[----:B------:R-:W-:Y:S02]  /*98c0*/  SEL R2, RZ, 0x1, P0 ;  /* 0x00000001ff027807 */ /* 0x000fe40000000000 */
[----:B------:R-:W-:Y:S02]  /*98d0*/  SEL R0, RZ, 0x1, P1 ;  /* 0x00000001ff007807 */ /* 0x000fe40000800000 */
[----:B------:R-:W-:Y:S01]  /*98e0*/  LOP3.LUT R83, R83, R2, RZ, 0x3c, !PT ;  /* 0x0000000253537212 */ /* 0x000fe200078e3cff */
[----:B------:R-:W-:Y:S01]  /*98f0*/  UIADD3 UR20, UPT, UPT, UR37, UR5, URZ ;  /* 0x0000000525147290 */ /* 0x000fe2000fffe0ff */
[----:B------:R-:W-:Y:S01]  /*9900*/  LOP3.LUT R84, R84, R0, RZ, 0x3c, !PT ;  /* 0x0000000054547212 */ /* 0x000fe200078e3cff */
[----:B------:R-:W-:Y:S01]  /*9910*/  UIADD3 UR16, UPT, UPT, UR38, UR4, URZ ;  /* 0x0000000426107290 */ /* 0x000fe2000fffe0ff */
[----:B------:R-:W-:Y:S02]  /*9920*/  SEL R79, R79, RZ, P0 ;  /* 0x000000ff4f4f7207 */ /* 0x000fe40000000000 */
[----:B------:R-:W-:Y:S01]  /*9930*/  SEL R36, R36, RZ, P1 ;  /* 0x000000ff24247207 */ /* 0x000fe20000800000 */
[----:B------:R-:W-:Y:S01]  /*9940*/  UMOV UR36, UR59 ;  /* 0x0000003b00247c82 */ /* 0x000fe20008000000 */
[----:B------:R-:W-:Y:S07]  /*9950*/  BRA.U UP0, `(.L_x_132) ;  /* 0xffffffb900c47547 */ /* 0x000fee000b83ffff */
[----:B------:R-:W-:Y:S05]  /*9960*/  EXIT ;  /* 0x000000000000794d */ /* 0x000fea0003800000 */
.L_x_24:
[----:B--2---:R2:W3:Y:S02]  /*9970*/  SYNCS.PHASECHK.TRANS64.TRYWAIT P0, [R0+URZ+0x110], R2 ;  /* 0x00011002000075a7 */ /* 0x0044e400080011ff */
[----:B---3--:R-:W-:Y:S05]  /*9980*/  @!P0 NANOSLEEP.SYNCS 0x989680 ;  /* 0x009896800000895d */ /* 0x008fea0003900000 */
[----:B------:R-:W3:Y:S02]  /*9990*/  @!P0 SYNCS.PHASECHK.TRANS64 P0, [R0+URZ+0x110], R2 ;  /* 0x00011002000085a7 */ /* 0x000ee400080010ff */
[----:B---3--:R-:W-:Y:S05]  /*99a0*/  @!P0 BRA `(.L_x_24) ;  /* 0xfffffffc00f08947 */ /* 0x008fea000383ffff */
[----:B------:R-:W-:Y:S05]  /*99b0*/  BRA `(.L_x_133) ;  /* 0xffffff8000207947 */ /* 0x000fea000383ffff */
.L_x_27:
[----:B-1----:R-:W-:-:S07]  /*99c0*/  MOV R0, UR33 ;  /* 0x0000002100007c02 */ /* 0x002fce0008000f00 */
.L_x_134:
[----:B-1----:R1:W2:Y:S02]  /*99d0*/  SYNCS.PHASECHK.TRANS64.TRYWAIT P0, [R0+URZ+0x28], R3 ;  /* 0x00002803000075a7 */ /* 0x0022a400080011ff */
[----:B--2---:R-:W-:Y:S05]  /*99e0*/  @!P0 NANOSLEEP.SYNCS 0x989680 ;  /* 0x009896800000895d */ /* 0x004fea0003900000 */
[----:B------:R-:W2:Y:S02]  /*99f0*/  @!P0 SYNCS.PHASECHK.TRANS64 P0, [R0+URZ+0x28], R3 ;  /* 0x00002803000085a7 */ /* 0x000ea400080010ff */
[----:B--2---:R-:W-:Y:S05]  /*9a00*/  @!P0 BRA `(.L_x_134) ;  /* 0xfffffffc00f08947 */ /* 0x004fea000383ffff */
[----:B------:R-:W-:Y:S05]  /*9a10*/  BRA `(.L_x_26) ;  /* 0xffffff8000687947 */ /* 0x000fea000383ffff */
.L_x_34:
[----:B-1----:R-:W-:-:S07]  /*9a20*/  MOV R0, UR17 ;  /* 0x0000001100007c02 */ /* 0x002fce0008000f00 */
.L_x_135:
[----:B-1----:R1:W2:Y:S02]  /*9a30*/  SYNCS.PHASECHK.TRANS64.TRYWAIT P0, [R0+URZ+0x28], R3 ;  /* 0x00002803000075a7 */ /* 0x0022a400080011ff */
[----:B--2---:R-:W-:Y:S05]  /*9a40*/  @!P0 NANOSLEEP.SYNCS 0x989680 ;  /* 0x009896800000895d */ /* 0x004fea0003900000 */
[----:B------:R-:W2:Y:S02]  /*9a50*/  @!P0 SYNCS.PHASECHK.TRANS64 P0, [R0+URZ+0x28], R3 ;  /* 0x00002803000085a7 */ /* 0x000ea400080010ff */
[----:B--2---:R-:W-:Y:S05]  /*9a60*/  @!P0 BRA `(.L_x_135) ;  /* 0xfffffffc00f08947 */ /* 0x004fea000383ffff */
[----:B------:R-:W-:Y:S05]  /*9a70*/  BRA `(.L_x_33) ;  /* 0xffffff8400247947 */ /* 0x000fea000383ffff */
.L_x_39:
[----:B-1----:R1:W2:Y:S02]  /*9a80*/  SYNCS.PHASECHK.TRANS64.TRYWAIT P0, [R3+URZ+0xa0], R0 ;  /* 0x0000a000030075a7 */ /* 0x0022a400080011ff */
[----:B--2---:R-:W-:Y:S05]  /*9a90*/  @!P0 NANOSLEEP.SYNCS 0x989680 ;  /* 0x009896800000895d */ /* 0x004fea0003900000 */
[----:B------:R-:W2:Y:S02]  /*9aa0*/  @!P0 SYNCS.PHASECHK.TRANS64 P0, [R3+URZ+0xa0], R0 ;  /* 0x0000a000030085a7 */ /* 0x000ea400080010ff */
[----:B--2---:R-:W-:Y:S05]  /*9ab0*/  @!P0 BRA `(.L_x_39) ;  /* 0xfffffffc00f08947 */ /* 0x004fea000383ffff */
[----:B------:R-:W-:Y:S05]  /*9ac0*/  BRA `(.L_x_136) ;  /* 0xffffff8400c87947 */ /* 0x000fea000383ffff */
.L_x_43:
[----:B------:R-:W-:-:S07]  /*9ad0*/  MOV R0, UR4 ;  /* 0x0000000400007c02 */ /* 0x000fce0008000f00 */
.L_x_137:
[----:B-1----:R1:W2:Y:S02]  /*9ae0*/  SYNCS.PHASECHK.TRANS64.TRYWAIT P0, [R0+URZ], R2 ;  /* 0x00000002000075a7 */ /* 0x0022a400080011ff */
[----:B--2---:R-:W-:Y:S05]  /*9af0*/  @!P0 NANOSLEEP.SYNCS 0x989680 ;  /* 0x009896800000895d */ /* 0x004fea0003900000 */
[----:B------:R-:W2:Y:S02]  /*9b00*/  @!P0 SYNCS.PHASECHK.TRANS64 P0, [R0+URZ], R2 ;  /* 0x00000002000085a7 */ /* 0x000ea400080010ff */
[----:B--2---:R-:W-:Y:S05]  /*9b10*/  @!P0 BRA `(.L_x_137) ;  /* 0xfffffffc00f08947 */ /* 0x004fea000383ffff */
[----:B------:R-:W-:Y:S05]  /*9b20*/  BRA `(.L_x_138) ;  /* 0xffffff8c00747947 */ /* 0x000fea000383ffff */
.L_x_44:
[----:B------:R-:W-:-:S07]  /*9b30*/  MOV R0, UR5 ;  /* 0x0000000500007c02 */ /* 0x000fce0008000f00 */
.L_x_139:
[----:B-1----:R1:W2:Y:S02]  /*9b40*/  SYNCS.PHASECHK.TRANS64.TRYWAIT P0, [R0+URZ], R3 ;  /* 0x00000003000075a7 */ /* 0x0022a400080011ff */
[----:B--2---:R-:W-:Y:S05]  /*9b50*/  @!P0 NANOSLEEP.SYNCS 0x989680 ;  /* 0x009896800000895d */ /* 0x004fea0003900000 */
[----:B------:R-:W2:Y:S02]  /*9b60*/  @!P0 SYNCS.PHASECHK.TRANS64 P0, [R0+URZ], R3 ;  /* 0x00000003000085a7 */ /* 0x000ea400080010ff */
[----:B--2---:R-:W-:Y:S05]  /*9b70*/  @!P0 BRA `(.L_x_139) ;  /* 0xfffffffc00f08947 */ /* 0x004fea000383ffff */
[----:B------:R-:W-:Y:S05]  /*9b80*/  BRA `(.L_x_140) ;  /* 0xffffff8c00807947 */ /* 0x000fea000383ffff */
.L_x_45:
[----:B------:R-:W-:-:S07]  /*9b90*/  MOV R0, UR5 ;  /* 0x0000000500007c02 */ /* 0x000fce0008000f00 */
.L_x_141:
[----:B-1----:R1:W2:Y:S02]  /*9ba0*/  SYNCS.PHASECHK.TRANS64.TRYWAIT P0, [R0+URZ], R3 ;  /* 0x00000003000075a7 */ /* 0x0022a400080011ff */
[----:B--2---:R-:W-:Y:S05]  /*9bb0*/  @!P0 NANOSLEEP.SYNCS 0x989680 ;  /* 0x009896800000895d */ /* 0x004fea0003900000 */
[----:B------:R-:W2:Y:S02]  /*9bc0*/  @!P0 SYNCS.PHASECHK.TRANS64 P0, [R0+URZ], R3 ;  /* 0x00000003000085a7 */ /* 0x000ea400080010ff */
[----:B--2---:R-:W-:Y:S05]  /*9bd0*/  @!P0 BRA `(.L_x_141) ;  /* 0xfffffffc00f08947 */ /* 0x004fea000383ffff */
[----:B------:R-:W-:Y:S05]  /*9be0*/  BRA `(.L_x_142) ;  /* 0xffffff8c008c7947 */ /* 0x000fea000383ffff */
.L_x_46:
[----:B------:R-:W-:-:S07]  /*9bf0*/  MOV R0, UR5 ;  /* 0x0000000500007c02 */ /* 0x000fce0008000f00 */
.L_x_143:
[----:B-1----:R1:W2:Y:S02]  /*9c00*/  SYNCS.PHASECHK.TRANS64.TRYWAIT P0, [R0+URZ], R3 ;  /* 0x00000003000075a7 */ /* 0x0022a400080011ff */
[----:B--2---:R-:W-:Y:S05]  /*9c10*/  @!P0 NANOSLEEP.SYNCS 0x989680 ;  /* 0x009896800000895d */ /* 0x004fea0003900000 */
[----:B------:R-:W2:Y:S02]  /*9c20*/  @!P0 SYNCS.PHASECHK.TRANS64 P0, [R0+URZ], R3 ;  /* 0x00000003000085a7 */ /* 0x000ea400080010ff */
[----:B--2---:R-:W-:Y:S05]  /*9c30*/  @!P0 BRA `(.L_x_143) ;  /* 0xfffffffc00f08947 */ /* 0x004fea000383ffff */
[----:B------:R-:W-:Y:S05]  /*9c40*/  BRA `(.L_x_144) ;  /* 0xffffff8c00987947 */ /* 0x000fea000383ffff */
.L_x_49:
[----:B-1----:R1:W2:Y:S02]  /*9c50*/  SYNCS.PHASECHK.TRANS64.TRYWAIT P0, [R2+URZ+0x100], R4 ;  /* 0x00010004020075a7 */ /* 0x0022a400080011ff */
[----:B--2---:R-:W-:Y:S05]  /*9c60*/  @!P0 NANOSLEEP.SYNCS 0x989680 ;  /* 0x009896800000895d */ /* 0x004fea0003900000 */
[----:B------:R-:W2:Y:S02]  /*9c70*/  @!P0 SYNCS.PHASECHK.TRANS64 P0, [R2+URZ+0x100], R4 ;  /* 0x00010004020085a7 */ /* 0x000ea400080010ff */
[----:B--2---:R-:W-:Y:S05]  /*9c80*/  @!P0 BRA `(.L_x_49) ;  /* 0xfffffffc00f08947 */ /* 0x004fea000383ffff */
[----:B------:R-:W-:Y:S05]  /*9c90*/  BRA `(.L_x_145) ;  /* 0xffffff8c00f47947 */ /* 0x000fea000383ffff */
.L_x_50:
[----:B------:R-:W-:-:S07]  /*9ca0*/  MOV R2, UR4 ;  /* 0x0000000400027c02 */ /* 0x000fce0008000f00 */
.L_x_146:
[----:B-1----:R1:W2:Y:S02]  /*9cb0*/  SYNCS.PHASECHK.TRANS64.TRYWAIT P0, [R2+URZ+0xb0], R5 ;  /* 0x0000b005020075a7 */ /* 0x0022a400080011ff */
[----:B--2---:R-:W-:Y:S05]  /*9cc0*/  @!P0 NANOSLEEP.SYNCS 0x989680 ;  /* 0x009896800000895d */ /* 0x004fea0003900000 */
[----:B------:R-:W2:Y:S02]  /*9cd0*/  @!P0 SYNCS.PHASECHK.TRANS64 P0, [R2+URZ+0xb0], R5 ;  /* 0x0000b005020085a7 */ /* 0x000ea400080010ff */
[----:B--2---:R-:W-:Y:S05]  /*9ce0*/  @!P0 BRA `(.L_x_146) ;  /* 0xfffffffc00f08947 */ /* 0x004fea000383ffff */
[----:B------:R-:W-:Y:S05]  /*9cf0*/  BRA `(.L_x_147) ;  /* 0xffffff9000047947 */ /* 0x000fea000383ffff */
.L_x_51:
[----:B-1----:R1:W2:Y:S02]  /*9d00*/  SYNCS.PHASECHK.TRANS64.TRYWAIT P1, [R2+URZ+0xa0], R4 ;  /* 0x0000a004020075a7 */ /* 0x0022a400080211ff */
[----:B--2---:R-:W-:Y:S05]  /*9d10*/  @!P1 NANOSLEEP.SYNCS 0x989680 ;  /* 0x009896800000995d */ /* 0x004fea0003900000 */
[----:B------:R-:W2:Y:S02]  /*9d20*/  @!P1 SYNCS.PHASECHK.TRANS64 P1, [R2+URZ+0xa0], R4 ;  /* 0x0000a004020095a7 */ /* 0x000ea400080210ff */
[----:B--2---:R-:W-:Y:S05]  /*9d30*/  @!P1 BRA `(.L_x_51) ;  /* 0xfffffffc00f09947 */ /* 0x004fea000383ffff */
[----:B------:R-:W-:Y:S05]  /*9d40*/  BRA `(.L_x_148) ;  /* 0xffffff9000347947 */ /* 0x000fea000383ffff */
.L_x_54:
[----:B------:R-:W-:-:S07]  /*9d50*/  MOV R0, UR4 ;  /* 0x0000000400007c02 */ /* 0x000fce0008000f00 */
.L_x_149:
[----:B-1----:R1:W2:Y:S02]  /*9d60*/  SYNCS.PHASECHK.TRANS64.TRYWAIT P0, [R0+URZ+0xb0], R2 ;  /* 0x0000b002000075a7 */ /* 0x0022a400080011ff */
[----:B--2---:R-:W-:Y:S05]  /*9d70*/  @!P0 NANOSLEEP.SYNCS 0x989680 ;  /* 0x009896800000895d */ /* 0x004fea0003900000 */
[----:B------:R-:W2:Y:S02]  /*9d80*/  @!P0 SYNCS.PHASECHK.TRANS64 P0, [R0+URZ+0xb0], R2 ;  /* 0x0000b002000085a7 */ /* 0x000ea400080010ff */
[----:B--2---:R-:W-:Y:S05]  /*9d90*/  @!P0 BRA `(.L_x_149) ;  /* 0xfffffffc00f08947 */ /* 0x004fea000383ffff */
[----:B------:R-:W-:Y:S05]  /*9da0*/  BRA `(.L_x_53) ;  /* 0xffffff9000887947 */ /* 0x000fea000383ffff */
.L_x_61:
[----:B-1----:R1:W2:Y:S02]  /*9db0*/  SYNCS.PHASECHK.TRANS64.TRYWAIT P1, [R0+URZ+0xa0], R2 ;  /* 0x0000a002000075a7 */ /* 0x0022a400080211ff */
[----:B--2---:R-:W-:Y:S05]  /*9dc0*/  @!P1 NANOSLEEP.SYNCS 0x989680 ;  /* 0x009896800000995d */ /* 0x004fea0003900000 */
[----:B------:R-:W2:Y:S02]  /*9dd0*/  @!P1 SYNCS.PHASECHK.TRANS64 P1, [R0+URZ+0xa0], R2 ;  /* 0x0000a002000095a7 */ /* 0x000ea400080210ff */
[----:B--2---:R-:W-:Y:S05]  /*9de0*/  @!P1 BRA `(.L_x_61) ;  /* 0xfffffffc00f09947 */ /* 0x004fea000383ffff */
[----:B------:R-:W-:Y:S05]  /*9df0*/  BRA `(.L_x_150) ;  /* 0xffffff9400fc7947 */ /* 0x000fea000383ffff */
.L_x_62:
[----:B------:R-:W-:-:S07]  /*9e00*/  MOV R2, UR31 ;  /* 0x0000001f00027c02 */ /* 0x000fce0008000f00 */
.L_x_151:
[----:B-1----:R1:W2:Y:S02]  /*9e10*/  SYNCS.PHASECHK.TRANS64.TRYWAIT P0, [R2+URZ+0xe0], R0 ;  /* 0x0000e000020075a7 */ /* 0x0022a400080011ff */
[----:B--2---:R-:W-:Y:S05]  /*9e20*/  @!P0 NANOSLEEP.SYNCS 0x989680 ;  /* 0x009896800000895d */ /* 0x004fea0003900000 */
[----:B------:R-:W2:Y:S02]  /*9e30*/  @!P0 SYNCS.PHASECHK.TRANS64 P0, [R2+URZ+0xe0], R0 ;  /* 0x0000e000020085a7 */ /* 0x000ea400080010ff */
[----:B--2---:R-:W-:Y:S05]  /*9e40*/  @!P0 BRA `(.L_x_151) ;  /* 0xfffffffc00f08947 */ /* 0x004fea000383ffff */
[----:B------:R-:W-:Y:S05]  /*9e50*/  BRA `(.L_x_152) ;  /* 0xffffff98004c7947 */ /* 0x000fea000383ffff */
.L_x_65:
[----:B------:R-:W-:Y:S07]  /*9e60*/  MOV R0, UR5 ;  /* 0x0000000500007c02 */ /* 0x000fee0008000f00 */
.L_x_153:
[----:B-1----:R1:W2:Y:S02]  /*9e70*/  SYNCS.PHASECHK.TRANS64.TRYWAIT P0, [R0+URZ], R2 ;  /* 0x00000002000075a7 */ /* 0x0022a400080011ff */
[----:B--2---:R-:W-:Y:S05]  /*9e80*/  @!P0 NANOSLEEP.SYNCS 0x989680 ;  /* 0x009896800000895d */ /* 0x004fea0003900000 */
[----:B------:R-:W2:Y:S02]  /*9e90*/  @!P0 SYNCS.PHASECHK.TRANS64 P0, [R0+URZ], R2 ;  /* 0x00000002000085a7 */ /* 0x000ea400080010ff */
[----:B--2---:R-:W-:Y:S05]  /*9ea0*/  @!P0 BRA `(.L_x_153) ;  /* 0xfffffffc00f08947 */ /* 0x004fea000383ffff */
[----:B------:R-:W-:Y:S05]  /*9eb0*/  BRA `(.L_x_64) ;  /* 0xffffff9800687947 */ /* 0x000fea000383ffff */
.L_x_68:
[----:B------:R-:W-:-:S07]  /*9ec0*/  MOV R0, UR4 ;  /* 0x0000000400007c02 */ /* 0x000fce0008000f00 */
.L_x_154:
[----:B--2---:R2:W4:Y:S02]  /*9ed0*/  SYNCS.PHASECHK.TRANS64.TRYWAIT P0, [R0+URZ], R2 ;  /* 0x00000002000075a7 */ /* 0x00452400080011ff */
[----:B----4-:R-:W-:Y:S05]  /*9ee0*/  @!P0 NANOSLEEP.SYNCS 0x989680 ;  /* 0x009896800000895d */ /* 0x010fea0003900000 */
[----:B------:R-:W4:Y:S02]  /*9ef0*/  @!P0 SYNCS.PHASECHK.TRANS64 P0, [R0+URZ], R2 ;  /* 0x00000002000085a7 */ /* 0x000f2400080010ff */
[----:B----4-:R-:W-:Y:S05]  /*9f00*/  @!P0 BRA `(.L_x_154) ;  /* 0xfffffffc00f08947 */ /* 0x010fea000383ffff */
[----:B------:R-:W-:Y:S05]  /*9f10*/  BRA `(.L_x_155) ;  /* 0xffffff9c00447947 */ /* 0x000fea000383ffff */
.L_x_69:
[----:B------:R-:W-:-:S07]  /*9f20*/  MOV R0, UR5 ;  /* 0x0000000500007c02 */ /* 0x000fce0008000f00 */
.L_x_156:
[----:B-1----:R1:W2:Y:S02]  /*9f30*/  SYNCS.PHASECHK.TRANS64.TRYWAIT P0, [R0+URZ], R3 ;  /* 0x00000003000075a7 */ /* 0x0022a400080011ff */
[----:B--2---:R-:W-:Y:S05]  /*9f40*/  @!P0 NANOSLEEP.SYNCS 0x989680 ;  /* 0x009896800000895d */ /* 0x004fea0003900000 */
[----:B------:R-:W2:Y:S02]  /*9f50*/  @!P0 SYNCS.PHASECHK.TRANS64 P0, [R0+URZ], R3 ;  /* 0x00000003000085a7 */ /* 0x000ea400080010ff */
[----:B--2---:R-:W-:Y:S05]  /*9f60*/  @!P0 BRA `(.L_x_156) ;  /* 0xfffffffc00f08947 */ /* 0x004fea000383ffff */
[----:B------:R-:W-:Y:S05]  /*9f70*/  BRA `(.L_x_157) ;  /* 0xffffff9c00507947 */ /* 0x000fea000383ffff */
.L_x_70:
[----:B------:R-:W-:-:S07]  /*9f80*/  MOV R0, UR5 ;  /* 0x0000000500007c02 */ /* 0x000fce0008000f00 */
.L_x_158:
[----:B-1----:R1:W2:Y:S02]  /*9f90*/  SYNCS.PHASECHK.TRANS64.TRYWAIT P0, [R0+URZ], R3 ;  /* 0x00000003000075a7 */ /* 0x0022a400080011ff */
[----:B--2---:R-:W-:Y:S05]  /*9fa0*/  @!P0 NANOSLEEP.SYNCS 0x989680 ;  /* 0x009896800000895d */ /* 0x004fea0003900000 */
[----:B------:R-:W2:Y:S02]  /*9fb0*/  @!P0 SYNCS.PHASECHK.TRANS64 P0, [R0+URZ], R3 ;  /* 0x00000003000085a7 */ /* 0x000ea400080010ff */
[----:B--2---:R-:W-:Y:S05]  /*9fc0*/  @!P0 BRA `(.L_x_158) ;  /* 0xfffffffc00f08947 */ /* 0x004fea000383ffff */
[----:B------:R-:W-:Y:S05]  /*9fd0*/  BRA `(.L_x_159) ;  /* 0xffffff9c005c7947 */ /* 0x000fea000383ffff */
.L_x_71:
[----:B-1----:R-:W-:-:S07]  /*9fe0*/  MOV R0, UR4 ;  /* 0x0000000400007c02 */ /* 0x002fce0008000f00 */
.L_x_160:
[----:B-1----:R1:W2:Y:S02]  /*9ff0*/  SYNCS.PHASECHK.TRANS64.TRYWAIT P0, [R0+URZ], R2 ;  /* 0x00000002000075a7 */ /* 0x0022a400080011ff */
[----:B--2---:R-:W-:Y:S05]  /*a000*/  @!P0 NANOSLEEP.SYNCS 0x989680 ;  /* 0x009896800000895d */ /* 0x004fea0003900000 */
[----:B------:R-:W2:Y:S02]  /*a010*/  @!P0 SYNCS.PHASECHK.TRANS64 P0, [R0+URZ], R2 ;  /* 0x00000002000085a7 */ /* 0x000ea400080010ff */
[----:B--2---:R-:W-:Y:S05]  /*a020*/  @!P0 BRA `(.L_x_160) ;  /* 0xfffffffc00f08947 */ /* 0x004fea000383ffff */
[----:B------:R-:W-:Y:S05]  /*a030*/  BRA `(.L_x_161) ;  /* 0xffffff9c00687947 */ /* 0x000fea000383ffff */
.L_x_76:
[----:B--2---:R2:W3:Y:S02]  /*a040*/  SYNCS.PHASECHK.TRANS64.TRYWAIT P0, [R12+URZ+0xa0], R0 ;  /* 0x0000a0000c0075a7 */ /* 0x0044e400080011ff */
[----:B---3--:R-:W-:Y:S05]  /*a050*/  @!P0 NANOSLEEP.SYNCS 0x989680 ;  /* 0x009896800000895d */ /* 0x008fea0003900000 */
[----:B------:R-:W3:Y:S02]  /*a060*/  @!P0 SYNCS.PHASECHK.TRANS64 P0, [R12+URZ+0xa0], R0 ;  /* 0x0000a0000c0085a7 */ /* 0x000ee400080010ff */
[----:B---3--:R-:W-:Y:S05]  /*a070*/  @!P0 BRA `(.L_x_76) ;  /* 0xfffffffc00f08947 */ /* 0x008fea000383ffff */
[----:B------:R-:W-:Y:S05]  /*a080*/  BRA `(.L_x_162) ;  /* 0xffffffa000887947 */ /* 0x000fea000383ffff */
.L_x_79:
[----:B-1----:R-:W-:Y:S07]  /*a090*/  MOV R0, UR21 ;  /* 0x0000001500007c02 */ /* 0x002fee0008000f00 */
.L_x_163:
[----:B-1----:R1:W2:Y:S02]  /*a0a0*/  SYNCS.PHASECHK.TRANS64.TRYWAIT P2, [R0+URZ+0x98], R6 ;  /* 0x00009806000075a7 */ /* 0x0022a400080411ff */
[----:B--2---:R-:W-:Y:S05]  /*a0b0*/  @!P2 NANOSLEEP.SYNCS 0x989680 ;  /* 0x009896800000a95d */ /* 0x004fea0003900000 */
[----:B------:R-:W2:Y:S02]  /*a0c0*/  @!P2 SYNCS.PHASECHK.TRANS64 P2, [R0+URZ+0x98], R6 ;  /* 0x000098060000a5a7 */ /* 0x000ea400080410ff */
[----:B--2---:R-:W-:Y:S05]  /*a0d0*/  @!P2 BRA `(.L_x_163) ;  /* 0xfffffffc00f0a947 */ /* 0x004fea000383ffff */
[----:B------:R-:W-:Y:S05]  /*a0e0*/  BRA `(.L_x_78) ;  /* 0xffffffa400f07947 */ /* 0x000fea000383ffff */
.L_x_82:
[----:B------:R-:W-:Y:S07]  /*a0f0*/  MOV R0, UR21 ;  /* 0x0000001500007c02 */ /* 0x000fee0008000f00 */
.L_x_164:
[----:B-1----:R1:W2:Y:S02]  /*a100*/  SYNCS.PHASECHK.TRANS64.TRYWAIT P0, [R0+URZ+0x70], R9 ;  /* 0x00007009000075a7 */ /* 0x0022a400080011ff */
[----:B--2---:R-:W-:Y:S05]  /*a110*/  @!P0 NANOSLEEP.SYNCS 0x989680 ;  /* 0x009896800000895d */ /* 0x004fea0003900000 */
[----:B------:R-:W2:Y:S02]  /*a120*/  @!P0 SYNCS.PHASECHK.TRANS64 P0, [R0+URZ+0x70], R9 ;  /* 0x00007009000085a7 */ /* 0x000ea400080010ff */
[----:B--2---:R-:W-:Y:S05]  /*a130*/  @!P0 BRA `(.L_x_164) ;  /* 0xfffffffc00f08947 */ /* 0x004fea000383ffff */
[----:B------:R-:W-:Y:S05]  /*a140*/  BRA `(.L_x_165) ;  /* 0xffffffa8004c7947 */ /* 0x000fea000383ffff */
.L_x_83:
[----:B------:R-:W-:Y:S07]  /*a150*/  MOV R0, UR21 ;  /* 0x0000001500007c02 */ /* 0x000fee0008000f00 */
.L_x_166:
[----:B-1----:R1:W2:Y:S02]  /*a160*/  SYNCS.PHASECHK.TRANS64.TRYWAIT P0, [R0+URZ+0x78], R9 ;  /* 0x00007809000075a7 */ /* 0x0022a400080011ff */
[----:B--2---:R-:W-:Y:S05]  /*a170*/  @!P0 NANOSLEEP.SYNCS 0x989680 ;  /* 0x009896800000895d */ /* 0x004fea0003900000 */
[----:B------:R-:W2:Y:S02]  /*a180*/  @!P0 SYNCS.PHASECHK.TRANS64 P0, [R0+URZ+0x78], R9 ;  /* 0x00007809000085a7 */ /* 0x000ea400080010ff */
[----:B--2---:R-:W-:Y:S05]  /*a190*/  @!P0 BRA `(.L_x_166) ;  /* 0xfffffffc00f08947 */ /* 0x004fea000383ffff */
[----:B------:R-:W-:Y:S05]  /*a1a0*/  BRA `(.L_x_167) ;  /* 0xffffffa800887947 */ /* 0x000fea000383ffff */
.L_x_84:
[----:B------:R-:W-:Y:S07]  /*a1b0*/  MOV R0, UR21 ;  /* 0x0000001500007c02 */ /* 0x000fee0008000f00 */
.L_x_168:
[----:B-1----:R1:W2:Y:S02]  /*a1c0*/  SYNCS.PHASECHK.TRANS64.TRYWAIT P0, [R0+URZ+0x80], R9 ;  /* 0x00008009000075a7 */ /* 0x0022a400080011ff */
[----:B--2---:R-:W-:Y:S05]  /*a1d0*/  @!P0 NANOSLEEP.SYNCS 0x989680 ;  /* 0x009896800000895d */ /* 0x004fea0003900000 */
[----:B------:R-:W2:Y:S02]  /*a1e0*/  @!P0 SYNCS.PHASECHK.TRANS64 P0, [R0+URZ+0x80], R9 ;  /* 0x00008009000085a7 */ /* 0x000ea400080010ff */
[----:B--2---:R-:W-:Y:S05]  /*a1f0*/  @!P0 BRA `(.L_x_168) ;  /* 0xfffffffc00f08947 */ /* 0x004fea000383ffff */
[----:B------:R-:W-:Y:S05]  /*a200*/  BRA `(.L_x_169) ;  /* 0xffffffa800d07947 */ /* 0x000fea000383ffff */
.L_x_85:
[----:B------:R-:W-:Y:S07]  /*a210*/  MOV R0, UR21 ;  /* 0x0000001500007c02 */ /* 0x000fee0008000f00 */
.L_x_170:
[----:B-1----:R1:W2:Y:S02]  /*a220*/  SYNCS.PHASECHK.TRANS64.TRYWAIT P0, [R0+URZ+0x88], R9 ;  /* 0x00008809000075a7 */ /* 0x0022a400080011ff */
[----:B--2---:R-:W-:Y:S05]  /*a230*/  @!P0 NANOSLEEP.SYNCS 0x989680 ;  /* 0x009896800000895d */ /* 0x004fea0003900000 */
[----:B------:R-:W2:Y:S02]  /*a240*/  @!P0 SYNCS.PHASECHK.TRANS64 P0, [R0+URZ+0x88], R9 ;  /* 0x00008809000085a7 */ /* 0x000ea400080010ff */
[----:B--2---:R-:W-:Y:S05]  /*a250*/  @!P0 BRA `(.L_x_170) ;  /* 0xfffffffc00f08947 */ /* 0x004fea000383ffff */
[----:B------:R-:W-:Y:S05]  /*a260*/  BRA `(.L_x_171) ;  /* 0xffffffac00147947 */ /* 0x000fea000383ffff */
.L_x_87:
[----:B------:R-:W-:-:S07]  /*a270*/  MOV R0, UR21 ;  /* 0x0000001500007c02 */ /* 0x000fce0008000f00 */
.L_x_172:
[----:B-1----:R1:W3:Y:S02]  /*a280*/  SYNCS.PHASECHK.TRANS64.TRYWAIT P0, [R0+URZ+0x70], R2 ;  /* 0x00007002000075a7 */ /* 0x0022e400080011ff */
[----:B---3--:R-:W-:Y:S05]  /*a290*/  @!P0 NANOSLEEP.SYNCS 0x989680 ;  /* 0x009896800000895d */ /* 0x008fea0003900000 */
[----:B------:R-:W3:Y:S02]  /*a2a0*/  @!P0 SYNCS.PHASECHK.TRANS64 P0, [R0+URZ+0x70], R2 ;  /* 0x00007002000085a7 */ /* 0x000ee400080010ff */
[----:B---3--:R-:W-:Y:S05]  /*a2b0*/  @!P0 BRA `(.L_x_172) ;  /* 0xfffffffc00f08947 */ /* 0x008fea000383ffff */
[----:B------:R-:W-:Y:S05]  /*a2c0*/  BRA `(.L_x_173) ;  /* 0xffffffac008c7947 */ /* 0x000fea000383ffff */
.L_x_88:
[----:B-1----:R-:W-:-:S07]  /*a2d0*/  MOV R0, UR21 ;  /* 0x0000001500007c02 */ /* 0x002fce0008000f00 */
.L_x_174:
[----:B-1----:R1:W3:Y:S02]  /*a2e0*/  SYNCS.PHASECHK.TRANS64.TRYWAIT P0, [R0+URZ+0x78], R2 ;  /* 0x00007802000075a7 */ /* 0x0022e400080011ff */
[----:B---3--:R-:W-:Y:S05]  /*a2f0*/  @!P0 NANOSLEEP.SYNCS 0x989680 ;  /* 0x009896800000895d */ /* 0x008fea0003900000 */
[----:B------:R-:W3:Y:S02]  /*a300*/  @!P0 SYNCS.PHASECHK.TRANS64 P0, [R0+URZ+0x78], R2 ;  /* 0x00007802000085a7 */ /* 0x000ee400080010ff */
[----:B---3--:R-:W-:Y:S05]  /*a310*/  @!P0 BRA `(.L_x_174) ;  /* 0xfffffffc00f08947 */ /* 0x008fea000383ffff */
[----:B------:R-:W-:Y:S05]  /*a320*/  BRA `(.L_x_175) ;  /* 0xffffffac007c7947 */ /* 0x000fea000383ffff */
.L_x_89:
[----:B-1----:R-:W-:-:S07]  /*a330*/  MOV R0, UR21 ;  /* 0x0000001500007c02 */ /* 0x002fce0008000f00 */
.L_x_176:
[----:B-1----:R1:W3:Y:S02]  /*a340*/  SYNCS.PHASECHK.TRANS64.TRYWAIT P0, [R0+URZ+0x80], R2 ;  /* 0x00008002000075a7 */ /* 0x0022e400080011ff */
[----:B---3--:R-:W-:Y:S05]  /*a350*/  @!P0 NANOSLEEP.SYNCS 0x989680 ;  /* 0x009896800000895d */ /* 0x008fea0003900000 */
[----:B------:R-:W3:Y:S02]  /*a360*/  @!P0 SYNCS.PHASECHK.TRANS64 P0, [R0+URZ+0x80], R2 ;  /* 0x00008002000085a7 */ /* 0x000ee400080010ff */
[----:B---3--:R-:W-:Y:S05]  /*a370*/  @!P0 BRA `(.L_x_176) ;  /* 0xfffffffc00f08947 */ /* 0x008fea000383ffff */
[----:B------:R-:W-:Y:S05]  /*a380*/  BRA `(.L_x_177) ;  /* 0xffffffac006c7947 */ /* 0x000fea000383ffff */
.L_x_91:
[----:B-1----:R1:W2:Y:S02]  /*a390*/  SYNCS.PHASECHK.TRANS64.TRYWAIT P0, [R3+URZ+0xa0], R0 ;  /* 0x0000a000030075a7 */ /* 0x0022a400080011ff */
[----:B--2---:R-:W-:Y:S05]  /*a3a0*/  @!P0 NANOSLEEP.SYNCS 0x989680 ;  /* 0x009896800000895d */ /* 0x004fea0003900000 */
[----:B------:R-:W2:Y:S02]  /*a3b0*/  @!P0 SYNCS.PHASECHK.TRANS64 P0, [R3+URZ+0xa0], R0 ;  /* 0x0000a000030085a7 */ /* 0x000ea400080010ff */
[----:B--2---:R-:W-:Y:S05]  /*a3c0*/  @!P0 BRA `(.L_x_91) ;  /* 0xfffffffc00f08947 */ /* 0x004fea000383ffff */
[----:B------:R-:W-:Y:S05]  /*a3d0*/  BRA `(.L_x_178) ;  /* 0xffffffb000387947 */ /* 0x000fea000383ffff */
.L_x_102:
[----:B-1----:R1:W2:Y:S02]  /*a3e0*/  SYNCS.PHASECHK.TRANS64.TRYWAIT P1, [R2+URZ+0x50], R0 ;  /* 0x00005000020075a7 */ /* 0x0022a400080211ff */
[----:B--2---:R-:W-:Y:S05]  /*a3f0*/  @!P1 NANOSLEEP.SYNCS 0x989680 ;  /* 0x009896800000995d */ /* 0x004fea0003900000 */
[----:B------:R-:W2:Y:S02]  /*a400*/  @!P1 SYNCS.PHASECHK.TRANS64 P1, [R2+URZ+0x50], R0 ;  /* 0x00005000020095a7 */ /* 0x000ea400080210ff */
[----:B--2---:R-:W-:Y:S05]  /*a410*/  @!P1 BRA `(.L_x_102) ;  /* 0xfffffffc00f09947 */ /* 0x004fea000383ffff */
[----:B------:R-:W-:Y:S05]  /*a420*/  BRA `(.L_x_101) ;  /* 0xffffffbc00ac7947 */ /* 0x000fea000383ffff */
.L_x_104:
[----:B-1----:R1:W2:Y:S02]  /*a430*/  SYNCS.PHASECHK.TRANS64.TRYWAIT P0, [R52+URZ+0xc0], R3 ;  /* 0x0000c003340075a7 */ /* 0x0022a400080011ff */
[----:B--2---:R-:W-:Y:S05]  /*a440*/  @!P0 NANOSLEEP.SYNCS 0x989680 ;  /* 0x009896800000895d */ /* 0x004fea0003900000 */
[----:B------:R-:W2:Y:S02]  /*a450*/  @!P0 SYNCS.PHASECHK.TRANS64 P0, [R52+URZ+0xc0], R3 ;  /* 0x0000c003340085a7 */ /* 0x000ea400080010ff */
[----:B--2---:R-:W-:Y:S05]  /*a460*/  @!P0 BRA `(.L_x_104) ;  /* 0xfffffffc00f08947 */ /* 0x004fea000383ffff */
[----:B------:R-:W-:Y:S05]  /*a470*/  BRA `(.L_x_103) ;  /* 0xffffffc000007947 */ /* 0x000fea000383ffff */
.L_x_112:
[----:B--2---:R2:W3:Y:S02]  /*a480*/  SYNCS.PHASECHK.TRANS64.TRYWAIT P0, [R0+URZ+0x50], R2 ;  /* 0x00005002000075a7 */ /* 0x0044e400080011ff */
[----:B---3--:R-:W-:Y:S05]  /*a490*/  @!P0 NANOSLEEP.SYNCS 0x989680 ;  /* 0x009896800000895d */ /* 0x008fea0003900000 */
[----:B------:R-:W3:Y:S02]  /*a4a0*/  @!P0 SYNCS.PHASECHK.TRANS64 P0, [R0+URZ+0x50], R2 ;  /* 0x00005002000085a7 */ /* 0x000ee400080010ff */
[----:B---3--:R-:W-:Y:S05]  /*a4b0*/  @!P0 BRA `(.L_x_112) ;  /* 0xfffffffc00f08947 */ /* 0x008fea000383ffff */
[----:B------:R-:W-:Y:S05]  /*a4c0*/  BRA `(.L_x_111) ;  /* 0xffffffc800f47947 */ /* 0x000fea000383ffff */
.L_x_120:
[----:B--2---:R2:W3:Y:S02]  /*a4d0*/  SYNCS.PHASECHK.TRANS64.TRYWAIT P0, [R0+URZ+0x50], R4 ;  /* 0x00005004000075a7 */ /* 0x0044e400080011ff */
[----:B---3--:R-:W-:Y:S05]  /*a4e0*/  @!P0 NANOSLEEP.SYNCS 0x989680 ;  /* 0x009896800000895d */ /* 0x008fea0003900000 */
[----:B------:R-:W3:Y:S02]  /*a4f0*/  @!P0 SYNCS.PHASECHK.TRANS64 P0, [R0+URZ+0x50], R4 ;  /* 0x00005004000085a7 */ /* 0x000ee400080010ff */
[----:B---3--:R-:W-:Y:S05]  /*a500*/  @!P0 BRA `(.L_x_120) ;  /* 0xfffffffc00f08947 */ /* 0x008fea000383ffff */
[----:B------:R-:W-:Y:S05]  /*a510*/  BRA `(.L_x_119) ;  /* 0xffffffd800307947 */ /* 0x000fea000383ffff */
.L_x_128:
[----:B--2---:R2:W3:Y:S02]  /*a520*/  SYNCS.PHASECHK.TRANS64.TRYWAIT P0, [R0+URZ+0x50], R2 ;  /* 0x00005002000075a7 */ /* 0x0044e400080011ff */
[----:B---3--:R-:W-:Y:S05]  /*a530*/  @!P0 NANOSLEEP.SYNCS 0x989680 ;  /* 0x009896800000895d */ /* 0x008fea0003900000 */
[----:B------:R-:W3:Y:S02]  /*a540*/  @!P0 SYNCS.PHASECHK.TRANS64 P0, [R0+URZ+0x50], R2 ;  /* 0x00005002000085a7 */ /* 0x000ee400080010ff */
[----:B---3--:R-:W-:Y:S05]  /*a550*/  @!P0 BRA `(.L_x_128) ;  /* 0xfffffffc00f08947 */ /* 0x008fea000383ffff */
[----:B------:R-:W-:Y:S05]  /*a560*/  BRA `(.L_x_127) ;  /* 0xffffffe4007c7947 */ /* 0x000fea000383ffff */
        .weak           $__internal_0_$__cuda_sm10x_tcgen05_guardrail_trap_col_being_dealloced_not_returned_by_alloc
        .type           $__internal_0_$__cuda_sm10x_tcgen05_guardrail_trap_col_being_dealloced_not_returned_by_alloc,@function
        .size           $__internal_0_$__cuda_sm10x_tcgen05_guardrail_trap_col_being_dealloced_not_returned_by_alloc,($__internal_1_$__cuda_sm10x_tcgen05_guardrail_trap_phase_invalid_during_alloc - $__internal_0_$__cuda_sm10x_tcgen05_guardrail_trap_col_being_dealloced_not_returned_by_alloc)
$__internal_0_$__cuda_sm10x_tcgen05_guardrail_trap_col_being_dealloced_not_returned_by_alloc:
[----:B------:R-:W-:Y:S05]  /*a570*/  BPT.TRAP 0x1 ;  /* 0x000000040000795c */ /* 0x000fea0000300000 */
[----:B------:R-:W-:-:S04]  /*a580*/  HFMA2 R3, -RZ, RZ, 0, 0 ;  /* 0x00000000ff037431 */ /* 0x000fc800000001ff */
[----:B------:R-:W-:Y:S05]  /*a590*/  RET.REL.NODEC R2 `(_ZN7cutlass13device_kernelINS_4gemm6kernel13GemmUniversalIN4cute5tupleIJiiiiEEENS1_10collective13CollectiveMmaINS1_35MainloopSm100TmaUmmaWarpSpecializedILi5ELi2ELi4ENS5_IJNS4_1CILi1EEENSA_ILi8EEESB_EEEEENS5_IJNSA_ILi64EEENSA_ILi256EEENSA_ILi128EEEEEEaNS5_IJlSB_lEEEaSJ_NS4_8TiledMMAINS4_8MMA_AtomIJNS4_15SM100_MMA_S8_SSIaaiLi64ELi256ELNS4_4UMMA5MajorE0ELSO_0ELNSN_8SaturateE0EEEEEENS4_6LayoutINS5_IJSB_SB_SB_EEENS5_IJNSA_ILi0EEESU_SU_EEEEENS5_IJNS4_10UnderscoreESX_SX_EEEEENS4_23SM90_TMA_LOAD_MULTICASTENS4_14ComposedLayoutINS4_7SwizzleILi3ELi4ELi3EEENS4_18smem_ptr_flag_bitsILi8EEENSS_INS5_IJSC_SH_EEENS5_IJSH_SB_EEEEEEEvNS4_8identityENS4_13SM90_TMA_LOADES19_vS1A_EENS_8epilogue10collective18CollectiveEpilogueINS1D_23Sm100TmaWarpSpecializedILi4ELi2ELi32ELb0ELb0EEEJSI_NS5_IJNSS_ISF_SB_EES1I_EEEaSJ_aSJ_NS1D_6fusion15FusionCallbacksIS1H_NS1K_17LinearCombinationIaiaiLNS_15FloatRoundStyleE2EEESI_S1J_JEEENS4_5SM1004TMEM4LOAD26SM100_TMEM_LOAD_16dp32b32xES1B_NS11_INS12_ILi2ELi4ELi3EEES15_NSS_INS5_IJSC_SF_EEENS5_IJSF_SB_EEEEEEENS4_39AutoVectorizingCopyWithAssumedAlignmentILi128EEENS4_14SM90_TMA_STOREES1Y_S20_S20_EEEvvEEEEvNT_6ParamsE) ;  /* 0xffffff5802987950 */ /* 0x000fea0003c3ffff */
        .weak           $__internal_1_$__cuda_sm10x_tcgen05_guardrail_trap_phase_invalid_during_alloc
        .type           $__internal_1_$__cuda_sm10x_tcgen05_guardrail_trap_phase_invalid_during_alloc,@function
        .size           $__internal_1_$__cuda_sm10x_tcgen05_guardrail_trap_phase_invalid_during_alloc,($__internal_2_$__cuda_sm10x_tcgen05_guardrail_trap_unallocated_columns_being_dealloced - $__internal_1_$__cuda_sm10x_tcgen05_guardrail_trap_phase_invalid_during_alloc)
$__internal_1_$__cuda_sm10x_tcgen05_guardrail_trap_phase_invalid_during_alloc:
[----:B------:R-:W-:Y:S05]  /*a5a0*/  BPT.TRAP 0x1 ;  /* 0x000000040000795c */ /* 0x000fea0000300000 */
[----:B------:R-:W-:-:S04]  /*a5b0*/  MOV R5, 0x0 ;  /* 0x0000000000057802 */ /* 0x000fc80000000f00 */
[----:B------:R-:W-:Y:S05]  /*a5c0*/  RET.REL.NODEC R4 `(_ZN7cutlass13device_kernelINS_4gemm6kernel13GemmUniversalIN4cute5tupleIJiiiiEEENS1_10collective13CollectiveMmaINS1_35MainloopSm100TmaUmmaWarpSpecializedILi5ELi2ELi4ENS5_IJNS4_1CILi1EEENSA_ILi8EEESB_EEEEENS5_IJNSA_ILi64EEENSA_ILi256EEENSA_ILi128EEEEEEaNS5_IJlSB_lEEEaSJ_NS4_8TiledMMAINS4_8MMA_AtomIJNS4_15SM100_MMA_S8_SSIaaiLi64ELi256ELNS4_4UMMA5MajorE0ELSO_0ELNSN_8SaturateE0EEEEEENS4_6LayoutINS5_IJSB_SB_SB_EEENS5_IJNSA_ILi0EEESU_SU_EEEEENS5_IJNS4_10UnderscoreESX_SX_EEEEENS4_23SM90_TMA_LOAD_MULTICASTENS4_14ComposedLayoutINS4_7SwizzleILi3ELi4ELi3EEENS4_18smem_ptr_flag_bitsILi8EEENSS_INS5_IJSC_SH_EEENS5_IJSH_SB_EEEEEEEvNS4_8identityENS4_13SM90_TMA_LOADES19_vS1A_EENS_8epilogue10collective18CollectiveEpilogueINS1D_23Sm100TmaWarpSpecializedILi4ELi2ELi32ELb0ELb0EEEJSI_NS5_IJNSS_ISF_SB_EES1I_EEEaSJ_aSJ_NS1D_6fusion15FusionCallbacksIS1H_NS1K_17LinearCombinationIaiaiLNS_15FloatRoundStyleE2EEESI_S1J_JEEENS4_5SM1004TMEM4LOAD26SM100_TMEM_LOAD_16dp32b32xES1B_NS11_INS12_ILi2ELi4ELi3EEES15_NSS_INS5_IJSC_SF_EEENS5_IJSF_SB_EEEEEEENS4_39AutoVectorizingCopyWithAssumedAlignmentILi128EEENS4_14SM90_TMA_STOREES1Y_S20_S20_EEEvvEEEEvNT_6ParamsE) ;  /* 0xffffff58048c7950 */ /* 0x000fea0003c3ffff */
        .weak           $__internal_2_$__cuda_sm10x_tcgen05_guardrail_trap_unallocated_columns_being_dealloced
        .type           $__internal_2_$__cuda_sm10x_tcgen05_guardrail_trap_unallocated_columns_being_dealloced,@function
        .size           $__internal_2_$__cuda_sm10x_tcgen05_guardrail_trap_unallocated_columns_being_dealloced,(.L_x_180 - $__internal_2_$__cuda_sm10x_tcgen05_guardrail_trap_unallocated_columns_being_dealloced)
$__internal_2_$__cuda_sm10x_tcgen05_guardrail_trap_unallocated_columns_being_dealloced:
[----:B------:R-:W-:Y:S05]  /*a5d0*/  BPT.TRAP 0x1 ;  /* 0x000000040000795c */ /* 0x000fea0000300000 */
[----:B------:R-:W-:-:S04]  /*a5e0*/  HFMA2 R3, -RZ, RZ, 0, 0 ;  /* 0x00000000ff037431 */ /* 0x000fc800000001ff */
[----:B------:R-:W-:Y:S05]  /*a5f0*/  RET.REL.NODEC R2 `(_ZN7cutlass13device_kernelINS_4gemm6kernel13GemmUniversalIN4cute5tupleIJiiiiEEENS1_10collective13CollectiveMmaINS1_35MainloopSm100TmaUmmaWarpSpecializedILi5ELi2ELi4ENS5_IJNS4_1CILi1EEENSA_ILi8EEESB_EEEEENS5_IJNSA_ILi64EEENSA_ILi256EEENSA_ILi128EEEEEEaNS5_IJlSB_lEEEaSJ_NS4_8TiledMMAINS4_8MMA_AtomIJNS4_15SM100_MMA_S8_SSIaaiLi64ELi256ELNS4_4UMMA5MajorE0ELSO_0ELNSN_8SaturateE0EEEEEENS4_6LayoutINS5_IJSB_SB_SB_EEENS5_IJNSA_ILi0EEESU_SU_EEEEENS5_IJNS4_10UnderscoreESX_SX_EEEEENS4_23SM90_TMA_LOAD_MULTICASTENS4_14ComposedLayoutINS4_7SwizzleILi3ELi4ELi3EEENS4_18smem_ptr_flag_bitsILi8EEENSS_INS5_IJSC_SH_EEENS5_IJSH_SB_EEEEEEEvNS4_8identityENS4_13SM90_TMA_LOADES19_vS1A_EENS_8epilogue10collective18CollectiveEpilogueINS1D_23Sm100TmaWarpSpecializedILi4ELi2ELi32ELb0ELb0EEEJSI_NS5_IJNSS_ISF_SB_EES1I_EEEaSJ_aSJ_NS1D_6fusion15FusionCallbacksIS1H_NS1K_17LinearCombinationIaiaiLNS_15FloatRoundStyleE2EEESI_S1J_JEEENS4_5SM1004TMEM4LOAD26SM100_TMEM_LOAD_16dp32b32xES1B_NS11_INS12_ILi2ELi4ELi3EEES15_NSS_INS5_IJSC_SF_EEENS5_IJSF_SB_EEEEEEENS4_39AutoVectorizingCopyWithAssumedAlignmentILi128EEENS4_14SM90_TMA_STOREES1Y_S20_S20_EEEvvEEEEvNT_6ParamsE) ;  /* 0xffffff5802807950 */ /* 0x000fea0003c3ffff */
.L_x_179:
[----:B------:R-:W-:-:S00]  /*a600*/  BRA `(.L_x_179) ;  /* 0xfffffffc00fc7947 */ /* 0x000fc0000383ffff */
[----:B------:R-:W-:-:S00]  /*a610*/  NOP ;  /* 0x0000000000007918 */ /* 0x000fc00000000000 */
        /* <DEDUP_REMOVED lines=14> */
.L_x_180:


//--------------------- .nv.global.init           --------------------------
	.section	.nv.global.init,"aw",@progbits
.nv.global.init:
	.type		$str$27,@object
	.size		$str$27,($str$28 - $str$27)
$str$27:
        /*0000*/ 	.byte	0x28, 0x61, 0x64, 0x64, 0x72, 0x65, 0x73, 0x73, 0x20, 0x26, 0x20, 0x6d, 0x61, 0x73, 0x6b, 0x29
        /*0010*/ 	.byte	0x20, 0x3d, 0x3d, 0x20, 0x30, 0x00
	.type		$str$28,@object
	.size		$str$28,($str$26 - $str$28)
$str$28:
        /*0016*/ 	.byte	0x2f, 0x74, 0x6d, 0x70, 0x2f, 0x63, 0x75, 0x74, 0x6c, 0x61, 0x73, 0x73, 0x5f, 0x73, 0x77, 0x65
        /*0026*/ 	.byte	0x65, 0x70, 0x5f, 0x73, 0x72, 0x63, 0x2f, 0x69, 0x6e, 0x63, 0x6c, 0x75, 0x64, 0x65, 0x2f, 0x63
        /*0036*/ 	.byte	0x75, 0x74, 0x65, 0x2f, 0x70, 0x6f, 0x69, 0x6e, 0x74, 0x65, 0x72, 0x5f, 0x66, 0x6c, 0x61, 0x67
        /*0046*/ 	.byte	0x67, 0x65, 0x64, 0x2e, 0x68, 0x70, 0x70, 0x00
	.type		$str$26,@object
	.size		$str$26,($str$25 - $str$26)
$str$26:
        /*004e*/ 	.byte	0x2f, 0x74, 0x6d, 0x70, 0x2f, 0x63, 0x75, 0x74, 0x6c, 0x61, 0x73, 0x73, 0x5f, 0x73, 0x77, 0x65
        /*005e*/ 	.byte	0x65, 0x70, 0x5f, 0x73, 0x72, 0x63, 0x2f, 0x69, 0x6e, 0x63, 0x6c, 0x75, 0x64, 0x65, 0x2f, 0x63
        /*006e*/ 	.byte	0x75, 0x74, 0x65, 0x2f, 0x61, 0x74, 0x6f, 0x6d, 0x2f, 0x63, 0x6f, 0x70, 0x79, 0x5f, 0x74, 0x72
        /*007e*/ 	.byte	0x61, 0x69, 0x74, 0x73, 0x5f, 0x73, 0x6d, 0x31, 0x30, 0x30, 0x2e, 0x68, 0x70, 0x70, 0x00
	.type		$str$25,@object
	.size		$str$25,(__unnamed_1 - $str$25)
$str$25:
        /*008d*/ 	.byte	0x28, 0x28, 0x75, 0x69, 0x6e, 0x74, 0x33, 0x32, 0x5f, 0x74, 0x28, 0x74, 0x68, 0x72, 0x65, 0x61
        /*009d*/ 	.byte	0x64, 0x49, 0x64, 0x78, 0x2e, 0x78, 0x29, 0x20, 0x2f, 0x20, 0x33, 0x32, 0x29, 0x20, 0x25, 0x20
        /*00ad*/ 	.byte	0x34, 0x29, 0x20, 0x3d, 0x3d, 0x20, 0x28, 0x28, 0x28, 0x74, 0x6d, 0x65, 0x6d, 0x5f, 0x61, 0x64
        /*00bd*/ 	.byte	0x64, 0x72, 0x20, 0x3e, 0x3e, 0x20, 0x31, 0x36, 0x29, 0x20, 0x2f, 0x20, 0x33, 0x32, 0x29, 0x20
        /*00cd*/ 	.byte	0x25, 0x20, 0x34, 0x29, 0x00
	.type		__unnamed_1,@object
	.size		__unnamed_1,(__unnamed_2 - __unnamed_1)
__unnamed_1:
        /*00d2*/ 	.byte	0x61, 0x75, 0x74, 0x6f, 0x20, 0x63, 0x75, 0x74, 0x65, 0x3a, 0x3a, 0x61, 0x73, 0x5f, 0x70, 0x6f
        /* <DEDUP_REMOVED lines=24> */
        /*0262*/ 	.byte	0x00
	.type		__unnamed_2,@object
	.size		__unnamed_2,(__unnamed_3 - __unnamed_2)
__unnamed_2:
        /* <DEDUP_REMOVED lines=26> */
	.type		__unnamed_3,@object
	.size		__unnamed_3,(.L_3 - __unnamed_3)
__unnamed_3:
        /* <DEDUP_REMOVED lines=41> */
.L_3:


//--------------------- .nv.shared._ZN7cutlass13device_kernelINS_4gemm6kernel13GemmUniversalIN4cute5tupleIJiiiiEEENS1_10collective13CollectiveMmaINS1_35MainloopSm100TmaUmmaWarpSpecializedILi5ELi2ELi4ENS5_IJNS4_1CILi1EEENSA_ILi8EEESB_EEEEENS5_IJNSA_ILi64EEENSA_ILi256EEENSA_ILi128EEEEEEaNS5_IJlSB_lEEEaSJ_NS4_8TiledMMAINS4_8MMA_AtomIJNS4_15SM100_MMA_S8_SSIaaiLi64ELi256ELNS4_4UMMA5MajorE0ELSO_0ELNSN_8SaturateE0EEEEEENS4_6LayoutINS5_IJSB_SB_SB_EEENS5_IJNSA_ILi0EEESU_SU_EEEEENS5_IJNS4_10UnderscoreESX_SX_EEEEENS4_23SM90_TMA_LOAD_MULTICASTENS4_14ComposedLayoutINS4_7SwizzleILi3ELi4ELi3EEENS4_18smem_ptr_flag_bitsILi8EEENSS_INS5_IJSC_SH_EEENS5_IJSH_SB_EEEEEEEvNS4_8identityENS4_13SM90_TMA_LOADES19_vS1A_EENS_8epilogue10collective18CollectiveEpilogueINS1D_23Sm100TmaWarpSpecializedILi4ELi2ELi32ELb0ELb0EEEJSI_NS5_IJNSS_ISF_SB_EES1I_EEEaSJ_aSJ_NS1D_6fusion15FusionCallbacksIS1H_NS1K_17LinearCombinationIaiaiLNS_15FloatRoundStyleE2EEESI_S1J_JEEENS4_5SM1004TMEM4LOAD26SM100_TMEM_LOAD_16dp32b32xES1B_NS11_INS12_ILi2ELi4ELi3EEES15_NSS_INS5_IJSC_SF_EEENS5_IJSF_SB_EEEEEEENS4_39AutoVectorizingCopyWithAssumedAlignmentILi128EEENS4_14SM90_TMA_STOREES1Y_S20_S20_EEEvvEEEEvNT_6ParamsE --------------------------
	.section	.nv.shared._ZN7cutlass13device_kernelINS_4gemm6kernel13GemmUniversalIN4cute5tupleIJiiiiEEENS1_10collective13CollectiveMmaINS1_35MainloopSm100TmaUmmaWarpSpecializedILi5ELi2ELi4ENS5_IJNS4_1CILi1EEENSA_ILi8EEESB_EEEEENS5_IJNSA_ILi64EEENSA_ILi256EEENSA_ILi128EEEEEEaNS5_IJlSB_lEEEaSJ_NS4_8TiledMMAINS4_8MMA_AtomIJNS4_15SM100_MMA_S8_SSIaaiLi64ELi256ELNS4_4UMMA5MajorE0ELSO_0ELNSN_8SaturateE0EEEEEENS4_6LayoutINS5_IJSB_SB_SB_EEENS5_IJNSA_ILi0EEESU_SU_EEEEENS5_IJNS4_10UnderscoreESX_SX_EEEEENS4_23SM90_TMA_LOAD_MULTICASTENS4_14ComposedLayoutINS4_7SwizzleILi3ELi4ELi3EEENS4_18smem_ptr_flag_bitsILi8EEENSS_INS5_IJSC_SH_EEENS5_IJSH_SB_EEEEEEEvNS4_8identityENS4_13SM90_TMA_LOADES19_vS1A_EENS_8epilogue10collective18CollectiveEpilogueINS1D_23Sm100TmaWarpSpecializedILi4ELi2ELi32ELb0ELb0EEEJSI_NS5_IJNSS_ISF_SB_EES1I_EEEaSJ_aSJ_NS1D_6fusion15FusionCallbacksIS1H_NS1K_17LinearCombinationIaiaiLNS_15FloatRoundStyleE2EEESI_S1J_JEEENS4_5SM1004TMEM4LOAD26SM100_TMEM_LOAD_16dp32b32xES1B_NS11_INS12_ILi2ELi4ELi3EEES15_NSS_INS5_IJSC_SF_EEENS5_IJSF_SB_EEEEEEENS4_39AutoVectorizingCopyWithAssumedAlignmentILi128EEENS4_14SM90_TMA_STOREES1Y_S20_S20_EEEvvEEEEvNT_6ParamsE,"aw",@nobits
	.sectionflags	@""
	.align	16
	.zero		1024


//--------------------- .nv.shared.reserved.0     --------------------------
	.section	.nv.shared.reserved.0,"aw",@nobits
	.weak		__nv_reservedSMEM_offset_0_alias
	.size		__nv_reservedSMEM_offset_0_alias, 0, 64
	.other		__nv_reservedSMEM_offset_0_alias,@"STO_CUDA_RESERVED_SHARED STV_DEFAULT"
__nv_reservedSMEM_offset_0_alias:
	.zero		0
.nv.shared.reserved.0:
	.zero		64
	.weak		__nv_reservedSMEM_tcgen05_partition
	.type		__nv_reservedSMEM_tcgen05_partition,@object
	.size		__nv_reservedSMEM_tcgen05_partition,(.L_0 - __nv_reservedSMEM_tcgen05_partition)
__nv_reservedSMEM_tcgen05_partition:
	.zero		32
.L_0:


//--------------------- .nv.global                --------------------------
	.section	.nv.global,"aw",@nobits
.nv.global:
	.type		_ZN40_INTERNAL_4c19319c_4_k_cu_49c2e30a_319764cute1_E,@object
	.size		_ZN40_INTERNAL_4c19319c_4_k_cu_49c2e30a_319764cute1_E,(_ZN40_INTERNAL_4c19319c_4_k_cu_49c2e30a_319764cuda3std3__45__cpo6cbeginE - _ZN40_INTERNAL_4c19319c_4_k_cu_49c2e30a_319764cute1_E)
_ZN40_INTERNAL_4c19319c_4_k_cu_49c2e30a_319764cute1_E:
	.zero		1
	.type		_ZN40_INTERNAL_4c19319c_4_k_cu_49c2e30a_319764cuda3std3__45__cpo6cbeginE,@object
	.size		_ZN40_INTERNAL_4c19319c_4_k_cu_49c2e30a_319764cuda3std3__45__cpo6cbeginE,(_ZN40_INTERNAL_4c19319c_4_k_cu_49c2e30a_319764cuda3std3__48in_placeE - _ZN40_INTERNAL_4c19319c_4_k_cu_49c2e30a_319764cuda3std3__45__cpo6cbeginE)
_ZN40_INTERNAL_4c19319c_4_k_cu_49c2e30a_319764cuda3std3__45__cpo6cbeginE:
	.zero		1
	.type		_ZN40_INTERNAL_4c19319c_4_k_cu_49c2e30a_319764cuda3std3__48in_placeE,@object
	.size		_ZN40_INTERNAL_4c19319c_4_k_cu_49c2e30a_319764cuda3std3__48in_placeE,(_ZN40_INTERNAL_4c19319c_4_k_cu_49c2e30a_319764cuda3std6ranges3__45__cpo9iter_moveE - _ZN40_INTERNAL_4c19319c_4_k_cu_49c2e30a_319764cuda3std3__48in_placeE)
_ZN40_INTERNAL_4c19319c_4_k_cu_49c2e30a_319764cuda3std3__48in_placeE:
	.zero		1
	.type		_ZN40_INTERNAL_4c19319c_4_k_cu_49c2e30a_319764cuda3std6ranges3__45__cpo9iter_moveE,@object
	.size		_ZN40_INTERNAL_4c19319c_4_k_cu_49c2e30a_319764cuda3std6ranges3__45__cpo9iter_moveE,(_ZN40_INTERNAL_4c19319c_4_k_cu_49c2e30a_319764cuda3std3__45__cpo5beginE - _ZN40_INTERNAL_4c19319c_4_k_cu_49c2e30a_319764cuda3std6ranges3__45__cpo9iter_moveE)
_ZN40_INTERNAL_4c19319c_4_k_cu_49c2e30a_319764cuda3std6ranges3__45__cpo9iter_moveE:
	.zero		1
	.type		_ZN40_INTERNAL_4c19319c_4_k_cu_49c2e30a_319764cuda3std3__45__cpo5beginE,@object
	.size		_ZN40_INTERNAL_4c19319c_4_k_cu_49c2e30a_319764cuda3std3__45__cpo5beginE,(_ZN40_INTERNAL_4c19319c_4_k_cu_49c2e30a_319764cuda3std3__442_GLOBAL__N__4c19319c_4_k_cu_49c2e30a_319766ignoreE - _ZN40_INTERNAL_4c19319c_4_k_cu_49c2e30a_319764cuda3std3__45__cpo5beginE)
_ZN40_INTERNAL_4c19319c_4_k_cu_49c2e30a_319764cuda3std3__45__cpo5beginE:
	.zero		1
	.type		_ZN40_INTERNAL_4c19319c_4_k_cu_49c2e30a_319764cuda3std3__442_GLOBAL__N__4c19319c_4_k_cu_49c2e30a_319766ignoreE,@object
	.size		_ZN40_INTERNAL_4c19319c_4_k_cu_49c2e30a_319764cuda3std3__442_GLOBAL__N__4c19319c_4_k_cu_49c2e30a_319766ignoreE,(_ZN40_INTERNAL_4c19319c_4_k_cu_49c2e30a_319764cute7productE - _ZN40_INTERNAL_4c19319c_4_k_cu_49c2e30a_319764cuda3std3__442_GLOBAL__N__4c19319c_4_k_cu_49c2e30a_319766ignoreE)
_ZN40_INTERNAL_4c19319c_4_k_cu_49c2e30a_319764cuda3std3__442_GLOBAL__N__4c19319c_4_k_cu_49c2e30a_319766ignoreE:
	.zero		1
	.type		_ZN40_INTERNAL_4c19319c_4_k_cu_49c2e30a_319764cute7productE,@object
	.size		_ZN40_INTERNAL_4c19319c_4_k_cu_49c2e30a_319764cute7productE,(_ZN40_INTERNAL_4c19319c_4_k_cu_49c2e30a_319764cuda3std3__45__cpo3endE - _ZN40_INTERNAL_4c19319c_4_k_cu_49c2e30a_319764cute7productE)
_ZN40_INTERNAL_4c19319c_4_k_cu_49c2e30a_319764cute7productE:
	.zero		1
	.type		_ZN40_INTERNAL_4c19319c_4_k_cu_49c2e30a_319764cuda3std3__45__cpo3endE,@object
	.size		_ZN40_INTERNAL_4c19319c_4_k_cu_49c2e30a_319764cuda3std3__45__cpo3endE,(_ZN40_INTERNAL_4c19319c_4_k_cu_49c2e30a_319764cuda3std3__419piecewise_constructE - _ZN40_INTERNAL_4c19319c_4_k_cu_49c2e30a_319764cuda3std3__45__cpo3endE)
_ZN40_INTERNAL_4c19319c_4_k_cu_49c2e30a_319764cuda3std3__45__cpo3endE:
	.zero		1
	.type		_ZN40_INTERNAL_4c19319c_4_k_cu_49c2e30a_319764cuda3std3__419piecewise_constructE,@object
	.size		_ZN40_INTERNAL_4c19319c_4_k_cu_49c2e30a_319764cuda3std3__419piecewise_constructE,(_ZN40_INTERNAL_4c19319c_4_k_cu_49c2e30a_319764cuda3std3__45__cpo4cendE - _ZN40_INTERNAL_4c19319c_4_k_cu_49c2e30a_319764cuda3std3__419piecewise_constructE)
_ZN40_INTERNAL_4c19319c_4_k_cu_49c2e30a_319764cuda3std3__419piecewise_constructE:
	.zero		1
	.type		_ZN40_INTERNAL_4c19319c_4_k_cu_49c2e30a_319764cuda3std3__45__cpo4cendE,@object
	.size		_ZN40_INTERNAL_4c19319c_4_k_cu_49c2e30a_319764cuda3std3__45__cpo4cendE,(_ZN40_INTERNAL_4c19319c_4_k_cu_49c2e30a_319764cuda3std6ranges3__45__cpo4swapE - _ZN40_INTERNAL_4c19319c_4_k_cu_49c2e30a_319764cuda3std3__45__cpo4cendE)
_ZN40_INTERNAL_4c19319c_4_k_cu_49c2e30a_319764cuda3std3__45__cpo4cendE:
	.zero		1
	.type		_ZN40_INTERNAL_4c19319c_4_k_cu_49c2e30a_319764cuda3std6ranges3__45__cpo4swapE,@object
	.size		_ZN40_INTERNAL_4c19319c_4_k_cu_49c2e30a_319764cuda3std6ranges3__45__cpo4swapE,(.L_11 - _ZN40_INTERNAL_4c19319c_4_k_cu_49c2e30a_319764cuda3std6ranges3__45__cpo4swapE)
_ZN40_INTERNAL_4c19319c_4_k_cu_49c2e30a_319764cuda3std6ranges3__45__cpo4swapE:
	.zero		1
.L_11:


//--------------------- .nv.constant0._ZN7cutlass13device_kernelINS_4gemm6kernel13GemmUniversalIN4cute5tupleIJiiiiEEENS1_10collective13CollectiveMmaINS1_35MainloopSm100TmaUmmaWarpSpecializedILi5ELi2ELi4ENS5_IJNS4_1CILi1EEENSA_ILi8EEESB_EEEEENS5_IJNSA_ILi64EEENSA_ILi256EEENSA_ILi128EEEEEEaNS5_IJlSB_lEEEaSJ_NS4_8TiledMMAINS4_8MMA_AtomIJNS4_15SM100_MMA_S8_SSIaaiLi64ELi256ELNS4_4UMMA5MajorE0ELSO_0ELNSN_8SaturateE0EEEEEENS4_6LayoutINS5_IJSB_SB_SB_EEENS5_IJNSA_ILi0EEESU_SU_EEEEENS5_IJNS4_10UnderscoreESX_SX_EEEEENS4_23SM90_TMA_LOAD_MULTICASTENS4_14ComposedLayoutINS4_7SwizzleILi3ELi4ELi3EEENS4_18smem_ptr_flag_bitsILi8EEENSS_INS5_IJSC_SH_EEENS5_IJSH_SB_EEEEEEEvNS4_8identityENS4_13SM90_TMA_LOADES19_vS1A_EENS_8epilogue10collective18CollectiveEpilogueINS1D_23Sm100TmaWarpSpecializedILi4ELi2ELi32ELb0ELb0EEEJSI_NS5_IJNSS_ISF_SB_EES1I_EEEaSJ_aSJ_NS1D_6fusion15FusionCallbacksIS1H_NS1K_17LinearCombinationIaiaiLNS_15FloatRoundStyleE2EEESI_S1J_JEEENS4_5SM1004TMEM4LOAD26SM100_TMEM_LOAD_16dp32b32xES1B_NS11_INS12_ILi2ELi4ELi3EEES15_NSS_INS5_IJSC_SF_EEENS5_IJSF_SB_EEEEEEENS4_39AutoVectorizingCopyWithAssumedAlignmentILi128EEENS4_14SM90_TMA_STOREES1Y_S20_S20_EEEvvEEEEvNT_6ParamsE --------------------------
	.section	.nv.constant0._ZN7cutlass13device_kernelINS_4gemm6kernel13GemmUniversalIN4cute5tupleIJiiiiEEENS1_10collective13CollectiveMmaINS1_35MainloopSm100TmaUmmaWarpSpecializedILi5ELi2ELi4ENS5_IJNS4_1CILi1EEENSA_ILi8EEESB_EEEEENS5_IJNSA_ILi64EEENSA_ILi256EEENSA_ILi128EEEEEEaNS5_IJlSB_lEEEaSJ_NS4_8TiledMMAINS4_8MMA_AtomIJNS4_15SM100_MMA_S8_SSIaaiLi64ELi256ELNS4_4UMMA5MajorE0ELSO_0ELNSN_8SaturateE0EEEEEENS4_6LayoutINS5_IJSB_SB_SB_EEENS5_IJNSA_ILi0EEESU_SU_EEEEENS5_IJNS4_10UnderscoreESX_SX_EEEEENS4_23SM90_TMA_LOAD_MULTICASTENS4_14ComposedLayoutINS4_7SwizzleILi3ELi4ELi3EEENS4_18smem_ptr_flag_bitsILi8EEENSS_INS5_IJSC_SH_EEENS5_IJSH_SB_EEEEEEEvNS4_8identityENS4_13SM90_TMA_LOADES19_vS1A_EENS_8epilogue10collective18CollectiveEpilogueINS1D_23Sm100TmaWarpSpecializedILi4ELi2ELi32ELb0ELb0EEEJSI_NS5_IJNSS_ISF_SB_EES1I_EEEaSJ_aSJ_NS1D_6fusion15FusionCallbacksIS1H_NS1K_17LinearCombinationIaiaiLNS_15FloatRoundStyleE2EEESI_S1J_JEEENS4_5SM1004TMEM4LOAD26SM100_TMEM_LOAD_16dp32b32xES1B_NS11_INS12_ILi2ELi4ELi3EEES15_NSS_INS5_IJSC_SF_EEENS5_IJSF_SB_EEEEEEENS4_39AutoVectorizingCopyWithAssumedAlignmentILi128EEENS4_14SM90_TMA_STOREES1Y_S20_S20_EEEvvEEEEvNT_6ParamsE,"a",@progbits
	.sectionflags	@""
	.align	4
.nv.constant0._ZN7cutlass13device_kernelINS_4gemm6kernel13GemmUniversalIN4cute5tupleIJiiiiEEENS1_10collective13CollectiveMmaINS1_35MainloopSm100TmaUmmaWarpSpecializedILi5ELi2ELi4ENS5_IJNS4_1CILi1EEENSA_ILi8EEESB_EEEEENS5_IJNSA_ILi64EEENSA_ILi256EEENSA_ILi128EEEEEEaNS5_IJlSB_lEEEaSJ_NS4_8TiledMMAINS4_8MMA_AtomIJNS4_15SM100_MMA_S8_SSIaaiLi64ELi256ELNS4_4UMMA5MajorE0ELSO_0ELNSN_8SaturateE0EEEEEENS4_6LayoutINS5_IJSB_SB_SB_EEENS5_IJNSA_ILi0EEESU_SU_EEEEENS5_IJNS4_10UnderscoreESX_SX_EEEEENS4_23SM90_TMA_LOAD_MULTICASTENS4_14ComposedLayoutINS4_7SwizzleILi3ELi4ELi3EEENS4_18smem_ptr_flag_bitsILi8EEENSS_INS5_IJSC_SH_EEENS5_IJSH_SB_EEEEEEEvNS4_8identityENS4_13SM90_TMA_LOADES19_vS1A_EENS_8epilogue10collective18CollectiveEpilogueINS1D_23Sm100TmaWarpSpecializedILi4ELi2ELi32ELb0ELb0EEEJSI_NS5_IJNSS_ISF_SB_EES1I_EEEaSJ_aSJ_NS1D_6fusion15FusionCallbacksIS1H_NS1K_17LinearCombinationIaiaiLNS_15FloatRoundStyleE2EEESI_S1J_JEEENS4_5SM1004TMEM4LOAD26SM100_TMEM_LOAD_16dp32b32xES1B_NS11_INS12_ILi2ELi4ELi3EEES15_NSS_INS5_IJSC_SF_EEENS5_IJSF_SB_EEEEEEENS4_39AutoVectorizingCopyWithAssumedAlignmentILi128EEENS4_14SM90_TMA_STOREES1Y_S20_S20_EEEvvEEEEvNT_6ParamsE:
	.zero		2944


//--------------------- SYMBOLS --------------------------

	.type		.nv.reservedSmem.offset0,@object
	.size		.nv.reservedSmem.offset0,0x4
	.type		.nv.reservedSmem.cap,@object
	.size		.nv.reservedSmem.cap,0x4
	.type		__assertfail,@function
